def matmul_kernel(
    a_ptr,
    b_ptr,
    c_ptr,
    M,
    N,
    K,
    stride_am,
    stride_ak,
    stride_bk,
    stride_bn,
    stride_cm,
    stride_cn,
    BLOCK_M: tl.constexpr,
    BLOCK_N: tl.constexpr,
    BLOCK_K: tl.constexpr,
    GROUP_M: tl.constexpr,
):
    pid = tl.program_id(axis=0)
    num_pid_m = tl.cdiv(M, BLOCK_M)
    num_pid_n = tl.cdiv(N, BLOCK_N)
    num_pid_in_group = GROUP_M * num_pid_n
    group_id = pid // num_pid_in_group
    first_pid_m = group_id * GROUP_M
    group_size_m = min(num_pid_m - first_pid_m, GROUP_M)
    pid_m = first_pid_m + ((pid % num_pid_in_group) % group_size_m)
    pid_n = (pid % num_pid_in_group) // group_size_m

    offs_am = (pid_m * BLOCK_M + tl.arange(0, BLOCK_M)) % M
    offs_bn = (pid_n * BLOCK_N + tl.arange(0, BLOCK_N)) % N
    offs_k = tl.arange(0, BLOCK_K)
    a_ptrs = a_ptr + offs_am[:, None] * stride_am + offs_k[None, :] * stride_ak
    b_ptrs = b_ptr + offs_k[:, None] * stride_bk + offs_bn[None, :] * stride_bn

    acc = tl.zeros((BLOCK_M, BLOCK_N), dtype=tl.float32)
    for kk in range(0, tl.cdiv(K, BLOCK_K)):
        a = tl.load(a_ptrs, mask=offs_k[None, :] < K - kk * BLOCK_K, other=0.0)
        b = tl.load(b_ptrs, mask=offs_k[:, None] < K - kk * BLOCK_K, other=0.0)
        acc = tl.dot(a, b, acc)
        a_ptrs += BLOCK_K * stride_ak
        b_ptrs += BLOCK_K * stride_bk

    c = acc.to(c_ptr.dtype.element_ty)
    offs_cm = pid_m * BLOCK_M + tl.arange(0, BLOCK_M)
    offs_cn = pid_n * BLOCK_N + tl.arange(0, BLOCK_N)
    c_ptrs = c_ptr + offs_cm[:, None] * stride_cm + offs_cn[None, :] * stride_cn
    mask = (offs_cm[:, None] < M) & (offs_cn[None, :] < N)
    tl.store(c_ptrs, c, mask=mask)

# config = {"BLOCK_K": 128, "BLOCK_M": 64, "BLOCK_N": 256, "GROUP_M": 8, "arch": "sm_90", "dtype": "fp16", "num_ctas": 4, "num_stages": 3, "num_warps": 4}
# arch = sm_90


// ===== COMPILED SASS (sm_90a) =====

	.target	sm_90a

	.elftype	@"ET_EXEC"


//--------------------- .note.nv.tkinfo           --------------------------
	.section	.note.nv.tkinfo,"",@"SHT_NOTE"
	.sectionflags	@"SHF_NOTE_NV_TKINFO"
	.tkinfo
        /*0018*/ 	.word	0x00000002
        /*0030*/ 	.string	""
        /*0030*/ 	.string	"ptxas"
        /*0030*/ 	.string	"Cuda compilation tools, release 13.0, V13.0.88"
        /*0030*/ 	.string	"Build cuda_13.0.r13.0/compiler.36424714_0"
        /*0030*/ 	.string	"-v  -suppress-debug-info  -lineinfo  -arch sm_90a "



//--------------------- .note.nv.cuinfo           --------------------------
	.section	.note.nv.cuinfo,"",@"SHT_NOTE"
	.sectionflags	@"SHF_NOTE_NV_CUINFO"
        /*0018*/ 	.short	0x0002
        /*001a*/ 	.short	0x005a
        /*001c*/ 	.short	0x0082
	.zero		2


//--------------------- .nv.info                  --------------------------
	.section	.nv.info,"",@"SHT_CUDA_INFO"
	.align	4


	//----- nvinfo : EIATTR_REGCOUNT
	.align		4
        /*0000*/ 	.byte	0x04, 0x2f
        /*0002*/ 	.short	(.L_1 - .L_0)
	.align		4
.L_0:
        /*0004*/ 	.word	index@(matmul_kernel)
        /*0008*/ 	.word	0x000000ff


	//----- nvinfo : EIATTR_FRAME_SIZE
	.align		4
.L_1:
        /*000c*/ 	.byte	0x04, 0x11
        /*000e*/ 	.short	(.L_3 - .L_2)
	.align		4
.L_2:
        /*0010*/ 	.word	index@(matmul_kernel)
        /*0014*/ 	.word	0x00000008


	//----- nvinfo : EIATTR_MIN_STACK_SIZE
	.align		4
.L_3:
        /*0018*/ 	.byte	0x04, 0x12
        /*001a*/ 	.short	(.L_5 - .L_4)
	.align		4
.L_4:
        /*001c*/ 	.word	index@(matmul_kernel)
        /*0020*/ 	.word	0x00000008
.L_5:


//--------------------- .nv.compat                --------------------------
	.section	.nv.compat,"",@"SHT_CUDA_COMPAT_INFO"
	.align	4
        /*0000*/ 	.byte	0x02, 0x09, 0x01, 0x00, 0x02, 0x02, 0x04, 0x00, 0x02, 0x05, 0x05, 0x00, 0x03, 0x07, 0x01, 0x01
        /*0010*/ 	.byte	0x02, 0x03, 0x00, 0x00, 0x02, 0x06, 0x01, 0x00, 0x04, 0x0b, 0x08, 0x00, 0x00, 0x00, 0x00, 0x00
        /*0020*/ 	.byte	0x00, 0x00, 0x00, 0x00


//--------------------- .nv.info.matmul_kernel    --------------------------
	.section	.nv.info.matmul_kernel,"",@"SHT_CUDA_INFO"
	.sectionflags	@""
	.align	4


	//----- nvinfo : EIATTR_CUDA_API_VERSION
	.align		4
        /*0000*/ 	.byte	0x04, 0x37
        /*0002*/ 	.short	(.L_7 - .L_6)
.L_6:
        /*0004*/ 	.word	0x00000082


	//----- nvinfo : EIATTR_KPARAM_INFO
	.align		4
.L_7:
        /*0008*/ 	.byte	0x04, 0x17
        /*000a*/ 	.short	(.L_9 - .L_8)
.L_8:
        /*000c*/ 	.word	0x00000000
        /*0010*/ 	.short	0x000d
        /*0012*/ 	.short	0x0048
        /*0014*/ 	.byte	0x00, 0xf4, 0x21, 0x00


	//----- nvinfo : EIATTR_KPARAM_INFO
	.align		4
.L_9:
        /*0018*/ 	.byte	0x04, 0x17
        /*001a*/ 	.short	(.L_11 - .L_10)
.L_10:
        /*001c*/ 	.word	0x00000000
        /*0020*/ 	.short	0x000c
        /*0022*/ 	.short	0x0040
        /*0024*/ 	.byte	0x00, 0xf4, 0x21, 0x00


	//----- nvinfo : EIATTR_KPARAM_INFO
	.align		4
.L_11:
        /*0028*/ 	.byte	0x04, 0x17
        /*002a*/ 	.short	(.L_13 - .L_12)
.L_12:
        /*002c*/ 	.word	0x00000000
        /*0030*/ 	.short	0x000b
        /*0032*/ 	.short	0x0038
        /*0034*/ 	.byte	0x00, 0xf0, 0x11, 0x00


	//----- nvinfo : EIATTR_KPARAM_INFO
	.align		4
.L_13:
        /*0038*/ 	.byte	0x04, 0x17
        /*003a*/ 	.short	(.L_15 - .L_14)
.L_14:
        /*003c*/ 	.word	0x00000000
        /*0040*/ 	.short	0x000a
        /*0042*/ 	.short	0x0034
        /*0044*/ 	.byte	0x00, 0xf0, 0x11, 0x00


	//----- nvinfo : EIATTR_KPARAM_INFO
	.align		4
.L_15:
        /*0048*/ 	.byte	0x04, 0x17
        /*004a*/ 	.short	(.L_17 - .L_16)
.L_16:
        /*004c*/ 	.word	0x00000000
        /*0050*/ 	.short	0x0009
        /*0052*/ 	.short	0x0030
        /*0054*/ 	.byte	0x00, 0xf0, 0x11, 0x00


	//----- nvinfo : EIATTR_KPARAM_INFO
	.align		4
.L_17:
        /*0058*/ 	.byte	0x04, 0x17
        /*005a*/ 	.short	(.L_19 - .L_18)
.L_18:
        /*005c*/ 	.word	0x00000000
        /*0060*/ 	.short	0x0008
        /*0062*/ 	.short	0x002c
        /*0064*/ 	.byte	0x00, 0xf0, 0x11, 0x00


	//----- nvinfo : EIATTR_KPARAM_INFO
	.align		4
.L_19:
        /*0068*/ 	.byte	0x04, 0x17
        /*006a*/ 	.short	(.L_21 - .L_20)
.L_20:
        /*006c*/ 	.word	0x00000000
        /*0070*/ 	.short	0x0007
        /*0072*/ 	.short	0x0028
        /*0074*/ 	.byte	0x00, 0xf0, 0x11, 0x00


	//----- nvinfo : EIATTR_KPARAM_INFO
	.align		4
.L_21:
        /*0078*/ 	.byte	0x04, 0x17
        /*007a*/ 	.short	(.L_23 - .L_22)
.L_22:
        /*007c*/ 	.word	0x00000000
        /*0080*/ 	.short	0x0006
        /*0082*/ 	.short	0x0024
        /*0084*/ 	.byte	0x00, 0xf0, 0x11, 0x00


	//----- nvinfo : EIATTR_KPARAM_INFO
	.align		4
.L_23:
        /*0088*/ 	.byte	0x04, 0x17
        /*008a*/ 	.short	(.L_25 - .L_24)
.L_24:
        /*008c*/ 	.word	0x00000000
        /*0090*/ 	.short	0x0005
        /*0092*/ 	.short	0x0020
        /*0094*/ 	.byte	0x00, 0xf0, 0x11, 0x00


	//----- nvinfo : EIATTR_KPARAM_INFO
	.align		4
.L_25:
        /*0098*/ 	.byte	0x04, 0x17
        /*009a*/ 	.short	(.L_27 - .L_26)
.L_26:
        /*009c*/ 	.word	0x00000000
        /*00a0*/ 	.short	0x0004
        /*00a2*/ 	.short	0x001c
        /*00a4*/ 	.byte	0x00, 0xf0, 0x11, 0x00


	//----- nvinfo : EIATTR_KPARAM_INFO
	.align		4
.L_27:
        /*00a8*/ 	.byte	0x04, 0x17
        /*00aa*/ 	.short	(.L_29 - .L_28)
.L_28:
        /*00ac*/ 	.word	0x00000000
        /*00b0*/ 	.short	0x0003
        /*00b2*/ 	.short	0x0018
        /*00b4*/ 	.byte	0x00, 0xf0, 0x11, 0x00


	//----- nvinfo : EIATTR_KPARAM_INFO
	.align		4
.L_29:
        /*00b8*/ 	.byte	0x04, 0x17
        /*00ba*/ 	.short	(.L_31 - .L_30)
.L_30:
        /*00bc*/ 	.word	0x00000000
        /*00c0*/ 	.short	0x0002
        /*00c2*/ 	.short	0x0010
        /*00c4*/ 	.byte	0x00, 0xf4, 0x21, 0x00


	//----- nvinfo : EIATTR_KPARAM_INFO
	.align		4
.L_31:
        /*00c8*/ 	.byte	0x04, 0x17
        /*00ca*/ 	.short	(.L_33 - .L_32)
.L_32:
        /*00cc*/ 	.word	0x00000000
        /*00d0*/ 	.short	0x0001
        /*00d2*/ 	.short	0x0008
        /*00d4*/ 	.byte	0x00, 0xf4, 0x21, 0x00


	//----- nvinfo : EIATTR_KPARAM_INFO
	.align		4
.L_33:
        /*00d8*/ 	.byte	0x04, 0x17
        /*00da*/ 	.short	(.L_35 - .L_34)
.L_34:
        /*00dc*/ 	.word	0x00000000
        /*00e0*/ 	.short	0x0000
        /*00e2*/ 	.short	0x0000
        /*00e4*/ 	.byte	0x00, 0xf4, 0x21, 0x00


	//----- nvinfo : EIATTR_EXPLICIT_CLUSTER
	.align		4
.L_35:
        /*00e8*/ 	.byte	0x01, 0x3e
	.zero		2


	//----- nvinfo : EIATTR_CTA_PER_CLUSTER
	.align		4
        /*00ec*/ 	.byte	0x04, 0x3d
        /*00ee*/ 	.short	(.L_37 - .L_36)
.L_36:
        /*00f0*/ 	.word	0x00000004
        /*00f4*/ 	.word	0x00000001
        /*00f8*/ 	.word	0x00000001


	//----- nvinfo : EIATTR_SPARSE_MMA_MASK
	.align		4
.L_37:
        /*00fc*/ 	.byte	0x03, 0x50
        /*00fe*/ 	.short	0x0000


	//----- nvinfo : EIATTR_MAXREG_COUNT
	.align		4
        /*0100*/ 	.byte	0x03, 0x1b
        /*0102*/ 	.short	0x00ff


	//----- nvinfo : EIATTR_NUM_BARRIERS
	.align		4
        /*0104*/ 	.byte	0x02, 0x4c
        /*0106*/ 	.byte	0x01
	.zero		1


	//----- nvinfo : EIATTR_ANNOTATIONS
	.align		4
        /*0108*/ 	.byte	0x04, 0x55
        /*010a*/ 	.short	(.L_39 - .L_38)


	//   ....[0]....
.L_38:
        /*010c*/ 	.word	0x00000001
        /*0110*/ 	.byte	0x00, 0x06, 0x00, 0x00, 0x01, 0x00, 0x00, 0x00, 0x20, 0x06, 0x00, 0x00, 0x01, 0x00, 0x00, 0x00
        /*0120*/ 	.byte	0x70, 0x9e, 0x00, 0x00, 0x01, 0x00, 0x00, 0x00, 0xc0, 0x9e, 0x00, 0x00


	//----- nvinfo : EIATTR_MERCURY_ISA_VERSION
	.align		4
.L_39:
        /*012c*/ 	.byte	0x03, 0x5f
        /*012e*/ 	.short	0x0101


	//----- nvinfo : EIATTR_EXIT_INSTR_OFFSETS
	.align		4
        /*0130*/ 	.byte	0x04, 0x1c
        /*0132*/ 	.short	(.L_41 - .L_40)


	//   ....[0]....
.L_40:
        /*0134*/ 	.word	0x0000adc0


	//   ....[1]....
        /*0138*/ 	.word	0x0000adf0


	//----- nvinfo : EIATTR_REQNTID
	.align		4
.L_41:
        /*013c*/ 	.byte	0x04, 0x10
        /*013e*/ 	.short	(.L_43 - .L_42)
.L_42:
        /*0140*/ 	.word	0x00000080
        /*0144*/ 	.word	0x00000001
        /*0148*/ 	.word	0x00000001


	//----- nvinfo : EIATTR_CBANK_PARAM_SIZE
	.align		4
.L_43:
        /*014c*/ 	.byte	0x03, 0x19
        /*014e*/ 	.short	0x0050


	//----- nvinfo : EIATTR_PARAM_CBANK
	.align		4
        /*0150*/ 	.byte	0x04, 0x0a
        /*0152*/ 	.short	(.L_45 - .L_44)
	.align		4
.L_44:
        /*0154*/ 	.word	index@(.nv.constant0.matmul_kernel)
        /*0158*/ 	.short	0x0210
        /*015a*/ 	.short	0x0050


	//----- nvinfo : EIATTR_SW_WAR
	.align		4
.L_45:
        /*015c*/ 	.byte	0x04, 0x36
        /*015e*/ 	.short	(.L_47 - .L_46)
.L_46:
        /*0160*/ 	.word	0x00000008
.L_47:


//--------------------- .nv.callgraph             --------------------------
	.section	.nv.callgraph,"",@"SHT_CUDA_CALLGRAPH"
	.align	4
	.sectionentsize	8
	.align		4
        /*0000*/ 	.word	0x00000000
	.align		4
        /*0004*/ 	.word	0xffffffff
	.align		4
        /*0008*/ 	.word	0x00000000
	.align		4
        /*000c*/ 	.word	0xfffffffe
	.align		4
        /*0010*/ 	.word	0x00000000
	.align		4
        /*0014*/ 	.word	0xfffffffd
	.align		4
        /*0018*/ 	.word	0x00000000
	.align		4
        /*001c*/ 	.word	0xfffffffc


//--------------------- .text.matmul_kernel       --------------------------
	.section	.text.matmul_kernel,"ax",@progbits
	.align	128
        .global         matmul_kernel
        .type           matmul_kernel,@function
        .size           matmul_kernel,(.L_x_3 - matmul_kernel)
        .other          matmul_kernel,@"STO_CUDA_ENTRY STV_DEFAULT"
matmul_kernel:
.text.matmul_kernel:
[----:B------:R-:W0:Y:S08]  /*0000*/  LDC R1, c[0x0][0x28] ;  /* 0x00000a00ff017b82 */ /* 0x000e300000000800 */
[----:B------:R-:W1:Y:S01]  /*0010*/  LDC.64 R44, c[0x0][0x228] ;  /* 0x00008a00ff2c7b82 */ /* 0x000e620000000a00 */
[----:B------:R-:W2:Y:S01]  /*0020*/  S2R R90, SR_TID.X ;  /* 0x00000000005a7919 */ /* 0x000ea20000002100 */
[----:B0-----:R-:W-:Y:S01]  /*0030*/  VIADD R1, R1, 0xfffffff8 ;  /* 0xfffffff801017836 */ /* 0x001fe20000000000 */
[----:B------:R-:W-:Y:S01]  /*0040*/  UMOV UR5, 0x400 ;  /* 0x0000040000057882 */ /* 0x000fe20000000000 */
[----:B------:R-:W-:Y:S01]  /*0050*/  ULDC.64 UR14, c[0x0][0x208] ;  /* 0x00008200000e7ab9 */ /* 0x000fe20000000a00 */
[----:B------:R-:W-:-:S02]  /*0060*/  CS2R R24, SRZ ;  /* 0x0000000000187805 */ /* 0x000fc4000001ff00 */
[----:B------:R-:W-:Y:S02]  /*0070*/  CS2R R26, SRZ ;  /* 0x00000000001a7805 */ /* 0x000fe4000001ff00 */
[----:B------:R-:W-:Y:S01]  /*0080*/  CS2R R32, SRZ ;  /* 0x0000000000207805 */ /* 0x000fe2000001ff00 */
[----:B------:R-:W0:Y:S01]  /*0090*/  S2UR UR4, SR_CTAID.X ;  /* 0x00000000000479c3 */ /* 0x000e220000002500 */
[----:B------:R-:W-:Y:S02]  /*00a0*/  CS2R R34, SRZ ;  /* 0x0000000000227805 */ /* 0x000fe4000001ff00 */
[----:B------:R-:W-:Y:S02]  /*00b0*/  CS2R R40, SRZ ;  /* 0x0000000000287805 */ /* 0x000fe4000001ff00 */
[----:B------:R-:W-:Y:S02]  /*00c0*/  CS2R R42, SRZ ;  /* 0x00000000002a7805 */ /* 0x000fe4000001ff00 */
[----:B------:R-:W-:-:S02]  /*00d0*/  CS2R R48, SRZ ;  /* 0x0000000000307805 */ /* 0x000fc4000001ff00 */
[----:B------:R-:W-:Y:S01]  /*00e0*/  CS2R R50, SRZ ;  /* 0x0000000000327805 */ /* 0x000fe2000001ff00 */
[----:B------:R-:W3:Y:S01]  /*00f0*/  LDC R243, c[0x0][0x230] ;  /* 0x00008c00fff37b82 */ /* 0x000ee20000000800 */
[----:B-1----:R-:W-:-:S07]  /*0100*/  VIADD R0, R45, 0xff ;  /* 0x000000ff2d007836 */ /* 0x002fce0000000000 */
[----:B------:R-:W1:Y:S01]  /*0110*/  S2UR UR13, SR_CgaCtaId ;  /* 0x00000000000d79c3 */ /* 0x000e620000008800 */
[----:B------:R-:W-:Y:S02]  /*0120*/  SHF.R.S32.HI R3, RZ, 0x1f, R0 ;  /* 0x0000001fff037819 */ /* 0x000fe40000011400 */
[----:B0-----:R-:W-:Y:S01]  /*0130*/  I2FP.F32.U32 R5, UR4 ;  /* 0x0000000400057c45 */ /* 0x001fe20008201000 */
[----:B------:R-:W-:Y:S01]  /*0140*/  ULDC UR4, c[0x0][0x150] ;  /* 0x0000540000047ab9 */ /* 0x000fe20000000800 */
[----:B------:R-:W-:Y:S02]  /*0150*/  LEA.HI R3, R3, R0, RZ, 0x8 ;  /* 0x0000000003037211 */ /* 0x000fe400078f40ff */
[----:B--2---:R-:W-:Y:S01]  /*0160*/  LOP3.LUT R140, R90, 0x7f, RZ, 0xc0, !PT ;  /* 0x0000007f5a8c7812 */ /* 0x004fe200078ec0ff */
[----:B------:R-:W-:Y:S01]  /*0170*/  FMUL R5, R5, UR4 ;  /* 0x0000000405057c20 */ /* 0x000fe20008400000 */
[----:B------:R-:W-:Y:S01]  /*0180*/  SHF.R.S32.HI R3, RZ, 0x8, R3 ;  /* 0x00000008ff037819 */ /* 0x000fe20000011403 */
[----:B---3--:R-:W-:-:S04]  /*0190*/  VIADD R243, R243, 0x7f ;  /* 0x0000007ff3f37836 */ /* 0x008fc80000000000 */
[----:B------:R-:W-:Y:S01]  /*01a0*/  IMAD.SHL.U32 R4, R3, 0x8, RZ ;  /* 0x0000000803047824 */ /* 0x000fe200078e00ff */
[----:B------:R-:W0:Y:S04]  /*01b0*/  F2I.U32.TRUNC.NTZ R5, R5 ;  /* 0x0000000500057305 */ /* 0x000e28000020f000 */
[----:B------:R-:W-:Y:S01]  /*01c0*/  IABS R7, R4 ;  /* 0x0000000400077213 */ /* 0x000fe20000000000 */
[----:B-1----:R-:W-:Y:S02]  /*01d0*/  USHF.L.U32 UR4, UR13, 0x6, URZ ;  /* 0x000000060d047899 */ /* 0x002fe4000800063f */
[----:B------:R-:W-:Y:S01]  /*01e0*/  ULEA UR12, UR13, UR5, 0x18 ;  /* 0x000000050d0c7291 */ /* 0x000fe2000f8ec03f */
[----:B------:R-:W1:Y:S01]  /*01f0*/  I2F.RP R0, R7 ;  /* 0x0000000700007306 */ /* 0x000e620000209400 */
[----:B------:R-:W-:Y:S01]  /*0200*/  ULOP3.LUT UR4, UR4, 0xc0, URZ, 0xc0, !UPT ;  /* 0x000000c004047892 */ /* 0x000fe2000f8ec03f */
[----:B0-----:R-:W-:-:S06]  /*0210*/  IABS R11, R5 ;  /* 0x00000005000b7213 */ /* 0x001fcc0000000000 */
[----:B-1----:R-:W0:Y:S02]  /*0220*/  MUFU.RCP R0, R0 ;  /* 0x0000000000007308 */ /* 0x002e240000001000 */
[----:B0-----:R-:W-:Y:S01]  /*0230*/  VIADD R2, R0, 0xffffffe ;  /* 0x0ffffffe00027836 */ /* 0x001fe20000000000 */
[----:B------:R-:W-:-:S05]  /*0240*/  IABS R0, R4 ;  /* 0x0000000400007213 */ /* 0x000fca0000000000 */
[----:B------:R0:W1:Y:S01]  /*0250*/  F2I.FTZ.U32.TRUNC.NTZ R3, R2 ;  /* 0x0000000200037305 */ /* 0x000062000021f000 */
[----:B------:R-:W-:Y:S02]  /*0260*/  IMAD.MOV R0, RZ, RZ, -R0 ;  /* 0x000000ffff007224 */ /* 0x000fe400078e0a00 */
[----:B0-----:R-:W-:Y:S02]  /*0270*/  IMAD.MOV.U32 R2, RZ, RZ, RZ ;  /* 0x000000ffff027224 */ /* 0x001fe400078e00ff */
[----:B-1----:R-:W-:-:S04]  /*0280*/  IMAD.MOV R6, RZ, RZ, -R3 ;  /* 0x000000ffff067224 */ /* 0x002fc800078e0a03 */
[----:B------:R-:W-:-:S04]  /*0290*/  IMAD R9, R6, R7, RZ ;  /* 0x0000000706097224 */ /* 0x000fc800078e02ff */
[----:B------:R-:W-:-:S06]  /*02a0*/  IMAD.HI.U32 R2, R3, R9, R2 ;  /* 0x0000000903027227 */ /* 0x000fcc00078e0002 */
[----:B------:R-:W-:-:S04]  /*02b0*/  IMAD.HI.U32 R2, R2, R11, RZ ;  /* 0x0000000b02027227 */ /* 0x000fc800078e00ff */
[----:B------:R-:W-:-:S05]  /*02c0*/  IMAD R0, R2, R0, R11 ;  /* 0x0000000002007224 */ /* 0x000fca00078e020b */
[----:B------:R-:W-:-:S13]  /*02d0*/  ISETP.GT.U32.AND P1, PT, R7, R0, PT ;  /* 0x000000000700720c */ /* 0x000fda0003f24070 */
[----:B------:R-:W-:Y:S02]  /*02e0*/  @!P1 IMAD.IADD R0, R0, 0x1, -R7 ;  /* 0x0000000100009824 */ /* 0x000fe400078e0a07 */
[----:B------:R-:W-:Y:S01]  /*02f0*/  @!P1 VIADD R2, R2, 0x1 ;  /* 0x0000000102029836 */ /* 0x000fe20000000000 */
[----:B------:R-:W-:Y:S02]  /*0300*/  ISETP.NE.AND P1, PT, R4, RZ, PT ;  /* 0x000000ff0400720c */ /* 0x000fe40003f25270 */
[----:B------:R-:W-:Y:S02]  /*0310*/  ISETP.GE.U32.AND P0, PT, R0, R7, PT ;  /* 0x000000070000720c */ /* 0x000fe40003f06070 */
[----:B------:R-:W-:-:S04]  /*0320*/  LOP3.LUT R0, R5, R4, RZ, 0x3c, !PT ;  /* 0x0000000405007212 */ /* 0x000fc800078e3cff */
[----:B------:R-:W-:Y:S01]  /*0330*/  ISETP.GE.AND P2, PT, R0, RZ, PT ;  /* 0x000000ff0000720c */ /* 0x000fe20003f46270 */
[----:B------:R-:W-:-:S05]  /*0340*/  VIADD R0, R44, 0x3f ;  /* 0x0000003f2c007836 */ /* 0x000fca0000000000 */
[----:B------:R-:W-:Y:S01]  /*0350*/  SHF.R.S32.HI R3, RZ, 0x1f, R0 ;  /* 0x0000001fff037819 */ /* 0x000fe20000011400 */
[----:B------:R-:W-:-:S03]  /*0360*/  @P0 VIADD R2, R2, 0x1 ;  /* 0x0000000102020836 */ /* 0x000fc60000000000 */
[----:B------:R-:W-:-:S03]  /*0370*/  LEA.HI R3, R3, R0, RZ, 0x6 ;  /* 0x0000000003037211 */ /* 0x000fc600078f30ff */
[----:B------:R-:W-:Y:S01]  /*0380*/  @!P2 IMAD.MOV R2, RZ, RZ, -R2 ;  /* 0x000000ffff02a224 */ /* 0x000fe200078e0a02 */
[----:B------:R-:W-:-:S05]  /*0390*/  @!P1 LOP3.LUT R2, RZ, R4, RZ, 0x33, !PT ;  /* 0x00000004ff029212 */ /* 0x000fca00078e33ff */
[----:B------:R-:W-:Y:S02]  /*03a0*/  IMAD.SHL.U32 R6, R2, 0x8, RZ ;  /* 0x0000000802067824 */ /* 0x000fe400078e00ff */
[----:B------:R-:W-:-:S03]  /*03b0*/  IMAD.MOV R2, RZ, RZ, -R2 ;  /* 0x000000ffff027224 */ /* 0x000fc600078e0a02 */
[----:B------:R-:W-:Y:S01]  /*03c0*/  LEA.HI.SX32 R3, R3, -R6, 0x1a ;  /* 0x8000000603037211 */ /* 0x000fe200078fd2ff */
[----:B------:R-:W-:-:S03]  /*03d0*/  IMAD R4, R4, R2, R5 ;  /* 0x0000000204047224 */ /* 0x000fc600078e0205 */
[----:B------:R-:W-:Y:S02]  /*03e0*/  VIMNMX R11, R3, 0x8, PT ;  /* 0x00000008030b7848 */ /* 0x000fe40003fe0100 */
[----:B------:R-:W-:Y:S02]  /*03f0*/  IABS R9, R4 ;  /* 0x0000000400097213 */ /* 0x000fe40000000000 */
[----:B------:R-:W-:-:S04]  /*0400*/  IABS R7, R11 ;  /* 0x0000000b00077213 */ /* 0x000fc80000000000 */
[----:B------:R-:W0:Y:S08]  /*0410*/  I2F.RP R0, R7 ;  /* 0x0000000700007306 */ /* 0x000e300000209400 */
[----:B0-----:R-:W0:Y:S02]  /*0420*/  MUFU.RCP R0, R0 ;  /* 0x0000000000007308 */ /* 0x001e240000001000 */
[----:B0-----:R-:W-:-:S06]  /*0430*/  VIADD R3, R0, 0xffffffe ;  /* 0x0ffffffe00037836 */ /* 0x001fcc0000000000 */
[----:B------:R-:W0:Y:S02]  /*0440*/  F2I.FTZ.U32.TRUNC.NTZ R3, R3 ;  /* 0x0000000300037305 */ /* 0x000e24000021f000 */
[----:B0-----:R-:W-:-:S04]  /*0450*/  IMAD.MOV R8, RZ, RZ, -R3 ;  /* 0x000000ffff087224 */ /* 0x001fc800078e0a03 */
[----:B------:R-:W-:Y:S01]  /*0460*/  IMAD.MOV.U32 R2, RZ, RZ, R8 ;  /* 0x000000ffff027224 */ /* 0x000fe200078e0008 */
[----:B------:R-:W-:-:S03]  /*0470*/  IABS R8, R11 ;  /* 0x0000000b00087213 */ /* 0x000fc60000000000 */
[----:B------:R-:W-:Y:S02]  /*0480*/  IMAD R5, R2, R7, RZ ;  /* 0x0000000702057224 */ /* 0x000fe400078e02ff */
[----:B------:R-:W-:Y:S02]  /*0490*/  IMAD.MOV.U32 R2, RZ, RZ, RZ ;  /* 0x000000ffff027224 */ /* 0x000fe400078e00ff */
[----:B------:R-:W-:Y:S02]  /*04a0*/  IMAD.MOV R0, RZ, RZ, -R8 ;  /* 0x000000ffff007224 */ /* 0x000fe400078e0a08 */
[----:B------:R-:W-:Y:S01]  /*04b0*/  IMAD.HI.U32 R2, R3, R5, R2 ;  /* 0x0000000503027227 */ /* 0x000fe200078e0002 */
[----:B------:R-:W-:-:S05]  /*04c0*/  LOP3.LUT R3, R90, 0x3f, RZ, 0xc0, !PT ;  /* 0x0000003f5a037812 */ /* 0x000fca00078ec0ff */
        /* <DEDUP_REMOVED lines=8> */
[----:B------:R-:W-:-:S07]  /*0550*/  ISETP.GE.AND P2, PT, R0, RZ, PT ;  /* 0x000000ff0000720c */ /* 0x000fce0003f46270 */
[----:B------:R-:W-:Y:S01]  /*0560*/  @P0 VIADD R2, R2, 0x1 ;  /* 0x0000000102020836 */ /* 0x000fe20000000000 */
[----:B------:R-:W-:-:S05]  /*0570*/  ISETP.GE.AND P0, PT, R243, 0x80, PT ;  /* 0x00000080f300780c */ /* 0x000fca0003f06270 */
[----:B------:R-:W-:Y:S01]  /*0580*/  @!P2 IMAD.MOV R2, RZ, RZ, -R2 ;  /* 0x000000ffff02a224 */ /* 0x000fe200078e0a02 */
[----:B------:R-:W-:-:S05]  /*0590*/  @!P1 LOP3.LUT R2, RZ, R11, RZ, 0x33, !PT ;  /* 0x0000000bff029212 */ /* 0x000fca00078e33ff */
[----:B------:R-:W-:Y:S02]  /*05a0*/  IMAD.MOV R0, RZ, RZ, -R2 ;  /* 0x000000ffff007224 */ /* 0x000fe400078e0a02 */
[----:B------:R-:W-:Y:S02]  /*05b0*/  IMAD.SHL.U32 R12, R2, 0x100, RZ ;  /* 0x00000100020c7824 */ /* 0x000fe400078e00ff */
[----:B------:R-:W-:-:S04]  /*05c0*/  IMAD R0, R11, R0, R4 ;  /* 0x000000000b007224 */ /* 0x000fc800078e0204 */
[----:B------:R-:W-:-:S04]  /*05d0*/  IMAD.IADD R0, R6, 0x1, R0 ;  /* 0x0000000106007824 */ /* 0x000fc800078e0200 */
[----:B------:R-:W-:Y:S01]  /*05e0*/  IMAD R17, R0, 0x40, R3 ;  /* 0x0000004000117824 */ /* 0x000fe200078e0203 */
[----:B------:R-:W-:-:S04]  /*05f0*/  SHF.R.U32.HI R0, RZ, 0x6, R90 ;  /* 0x00000006ff007819 */ /* 0x000fc8000001165a */
[----:B------:R0:W-:Y:S01]  /*0600*/  STL [R1], R17 ;  /* 0x0000001101007387 */ /* 0x0001e20000100800 */
[----:B------:R-:W-:-:S03]  /*0610*/  SGXT.U32 R0, R0, 0x1 ;  /* 0x000000010000781a */ /* 0x000fc60000000000 */
[----:B------:R0:W-:Y:S01]  /*0620*/  STL [R1+0x4], R12 ;  /* 0x0000040c01007387 */ /* 0x0001e20000100800 */
[----:B------:R-:W-:Y:S05]  /*0630*/  @!P0 BRA `(.L_x_0) ;  /* 0x00000098000c8947 */ /* 0x000fea0003800000 */
[----:B------:R-:W-:Y:S01]  /*0640*/  IABS R11, R44 ;  /* 0x0000002c000b7213 */ /* 0x000fe20000000000 */
[----:B------:R-:W-:Y:S01]  /*0650*/  ULDC UR5, c[0x0][0x240] ;  /* 0x0000900000057ab9 */ /* 0x000fe20000000800 */
[----:B------:R-:W-:Y:S01]  /*0660*/  IABS R2, R45 ;  /* 0x0000002d00027213 */ /* 0x000fe20000000000 */
[----:B------:R-:W-:Y:S01]  /*0670*/  ULDC.64 UR6, c[0x0][0x210] ;  /* 0x0000840000067ab9 */ /* 0x000fe20000000a00 */
[----:B------:R-:W1:Y:S01]  /*0680*/  I2F.RP R3, R11 ;  /* 0x0000000b00037306 */ /* 0x000e620000209400 */
[----:B------:R-:W-:Y:S01]  /*0690*/  USHF.R.U32.HI UR8, URZ, 0x4, UR12 ;  /* 0x000000043f087899 */ /* 0x000fe2000801160c */
[C---:B------:R-:W-:Y:S01]  /*06a0*/  LOP3.LUT R135, R0.reuse, 0x5c, RZ, 0xfc, !PT ;  /* 0x0000005c00877812 */ /* 0x040fe200078efcff */
[----:B------:R-:W-:Y:S01]  /*06b0*/  ULDC UR41, c[0x0][0x238] ;  /* 0x00008e0000297ab9 */ /* 0x000fe20000000800 */
[C---:B------:R-:W-:Y:S01]  /*06c0*/  LOP3.LUT R129, R0.reuse, 0x56, RZ, 0xfc, !PT ;  /* 0x0000005600817812 */ /* 0x040fe200078efcff */
[----:B------:R-:W-:Y:S01]  /*06d0*/  USGXT.U32 UR8, UR8, 0xe ;  /* 0x0000000e0808789a */ /* 0x000fe20008000000 */
[C---:B------:R-:W-:Y:S01]  /*06e0*/  LOP3.LUT R139, R0.reuse, 0x62, RZ, 0xfc, !PT ;  /* 0x00000062008b7812 */ /* 0x040fe200078efcff */
[----:B------:R-:W-:Y:S01]  /*06f0*/  ULDC UR9, c[0x0][0x23c] ;  /* 0x00008f0000097ab9 */ /* 0x000fe20000000800 */
[----:B------:R-:W2:Y:S01]  /*0700*/  I2F.RP R8, R2 ;  /* 0x0000000200087306 */ /* 0x000ea20000209400 */
[C---:B------:R-:W-:Y:S01]  /*0710*/  LOP3.LUT R124, R0.reuse, 0x50, RZ, 0xfc, !PT ;  /* 0x00000050007c7812 */ /* 0x040fe200078efcff */
[----:B------:R-:W-:Y:S01]  /*0720*/  ULDC UR40, c[0x0][0x230] ;  /* 0x00008c0000287ab9 */ /* 0x000fe20000000800 */
[----:B------:R-:W-:-:S02]  /*0730*/  LOP3.LUT R133, R0, 0x5a, RZ, 0xfc, !PT ;  /* 0x0000005a00857812 */ /* 0x000fc400078efcff */
[C---:B------:R-:W-:Y:S02]  /*0740*/  LOP3.LUT R122, R0.reuse, 0x4a, RZ, 0xfc, !PT ;  /* 0x0000004a007a7812 */ /* 0x040fe400078efcff */
[C---:B------:R-:W-:Y:S01]  /*0750*/  LOP3.LUT R127, R0.reuse, 0x54, RZ, 0xfc, !PT ;  /* 0x00000054007f7812 */ /* 0x040fe200078efcff */
[----:B-1----:R-:W1:Y:S01]  /*0760*/  MUFU.RCP R3, R3 ;  /* 0x0000000300037308 */ /* 0x002e620000001000 */
[C---:B------:R-:W-:Y:S02]  /*0770*/  LOP3.LUT R120, R0.reuse, 0x46, RZ, 0xfc, !PT ;  /* 0x0000004600787812 */ /* 0x040fe400078efcff */
[C---:B------:R-:W-:Y:S02]  /*0780*/  LOP3.LUT R123, R0.reuse, 0x4c, RZ, 0xfc, !PT ;  /* 0x0000004c007b7812 */ /* 0x040fe400078efcff */
[C---:B------:R-:W-:Y:S02]  /*0790*/  LOP3.LUT R117, R0.reuse, 0x40, RZ, 0xfc, !PT ;  /* 0x0000004000757812 */ /* 0x040fe400078efcff */
[C---:B------:R-:W-:Y:S01]  /*07a0*/  LOP3.LUT R121, R0.reuse, 0x48, RZ, 0xfc, !PT ;  /* 0x0000004800797812 */ /* 0x040fe200078efcff */
[----:B--2---:R-:W2:Y:S01]  /*07b0*/  MUFU.RCP R8, R8 ;  /* 0x0000000800087308 */ /* 0x004ea20000001000 */
[----:B------:R-:W-:-:S02]  /*07c0*/  LOP3.LUT R116, R0, 0x3c, RZ, 0xfc, !PT ;  /* 0x0000003c00747812 */ /* 0x000fc400078efcff */
[C---:B------:R-:W-:Y:S02]  /*07d0*/  LOP3.LUT R118, R0.reuse, 0x42, RZ, 0xfc, !PT ;  /* 0x0000004200767812 */ /* 0x040fe400078efcff */
[C---:B------:R-:W-:Y:S02]  /*07e0*/  LOP3.LUT R137, R0.reuse, 0x60, RZ, 0xfc, !PT ;  /* 0x0000006000897812 */ /* 0x040fe400078efcff */
[----:B------:R-:W-:Y:S01]  /*07f0*/  LOP3.LUT R114, R0, 0x38, RZ, 0xfc, !PT ;  /* 0x0000003800727812 */ /* 0x000fe200078efcff */
[----:B-1----:R-:W-:Y:S01]  /*0800*/  VIADD R4, R3, 0xffffffe ;  /* 0x0ffffffe03047836 */ /* 0x002fe20000000000 */
[----:B------:R-:W-:Y:S01]  /*0810*/  LOP3.LUT R3, R12, UR4, RZ, 0xfc, !PT ;  /* 0x000000040c037c12 */ /* 0x000fe2000f8efcff */
[----:B------:R-:W-:Y:S01]  /*0820*/  ULDC UR4, c[0x0][0x234] ;  /* 0x00008d0000047ab9 */ /* 0x000fe20000000800 */
[----:B------:R-:W-:Y:S01]  /*0830*/  LOP3.LUT R115, R0, 0x3a, RZ, 0xfc, !PT ;  /* 0x0000003a00737812 */ /* 0x000fe200078efcff */
[----:B------:R1:W3:Y:S01]  /*0840*/  F2I.FTZ.U32.TRUNC.NTZ R5, R4 ;  /* 0x0000000400057305 */ /* 0x0002e2000021f000 */
[----:B------:R-:W-:-:S02]  /*0850*/  LOP3.LUT R14, R3, 0x3f, RZ, 0xfc, !PT ;  /* 0x0000003f030e7812 */ /* 0x000fc400078efcff */
[C---:B------:R-:W-:Y:S01]  /*0860*/  LOP3.LUT R15, R3.reuse, 0x3e, RZ, 0xfc, !PT ;  /* 0x0000003e030f7812 */ /* 0x040fe200078efcff */
[----:B--2---:R-:W-:Y:S01]  /*0870*/  VIADD R6, R8, 0xffffffe ;  /* 0x0ffffffe08067836 */ /* 0x004fe20000000000 */
[----:B------:R-:W-:Y:S02]  /*0880*/  IABS R8, R17 ;  /* 0x0000001100087213 */ /* 0x000fe40000000000 */
[C---:B------:R-:W-:Y:S01]  /*0890*/  LOP3.LUT R16, R3.reuse, 0x3d, RZ, 0xfc, !PT ;  /* 0x0000003d03107812 */ /* 0x040fe200078efcff */
[----:B------:R2:W4:Y:S01]  /*08a0*/  F2I.FTZ.U32.TRUNC.NTZ R7, R6 ;  /* 0x0000000600077305 */ /* 0x000522000021f000 */
[----:B-1----:R-:W-:Y:S01]  /*08b0*/  IMAD.MOV.U32 R4, RZ, RZ, RZ ;  /* 0x000000ffff047224 */ /* 0x002fe200078e00ff */
[----:B------:R-:W-:Y:S02]  /*08c0*/  ISETP.GE.AND P4, PT, R14, RZ, PT ;  /* 0x000000ff0e00720c */ /* 0x000fe40003f86270 */
[----:B0-----:R-:W-:Y:S02]  /*08d0*/  IABS R12, R16 ;  /* 0x00000010000c7213 */ /* 0x001fe40000000000 */
[C---:B------:R-:W-:Y:S01]  /*08e0*/  LOP3.LUT R18, R3.reuse, 0x3a, RZ, 0xfc, !PT ;  /* 0x0000003a03127812 */ /* 0x040fe200078efcff */
[----:B---3--:R-:W-:Y:S01]  /*08f0*/  IMAD.MOV R10, RZ, RZ, -R5 ;  /* 0x000000ffff0a7224 */ /* 0x008fe200078e0a05 */
[C---:B------:R-:W-:Y:S01]  /*0900*/  LOP3.LUT R21, R3.reuse, 0x37, RZ, 0xfc, !PT ;  /* 0x0000003703157812 */ /* 0x040fe200078efcff */
[----:B--2---:R-:W-:Y:S01]  /*0910*/  IMAD.MOV.U32 R6, RZ, RZ, RZ ;  /* 0x000000ffff067224 */ /* 0x004fe200078e00ff */
[----:B------:R-:W-:Y:S01]  /*0920*/  LOP3.LUT R19, R3, 0x39, RZ, 0xfc, !PT ;  /* 0x0000003903137812 */ /* 0x000fe200078efcff */
[----:B------:R-:W-:Y:S01]  /*0930*/  IMAD R9, R10, R11, RZ ;  /* 0x0000000b0a097224 */ /* 0x000fe200078e02ff */
[----:B------:R-:W-:-:S02]  /*0940*/  IABS R10, R15 ;  /* 0x0000000f000a7213 */ /* 0x000fc40000000000 */
[----:B------:R-:W-:Y:S01]  /*0950*/  LOP3.LUT R20, R3, 0x38, RZ, 0xfc, !PT ;  /* 0x0000003803147812 */ /* 0x000fe200078efcff */
[----:B------:R-:W-:Y:S01]  /*0960*/  IMAD.HI.U32 R5, R5, R9, R4 ;  /* 0x0000000905057227 */ /* 0x000fe200078e0004 */
[C---:B------:R-:W-:Y:S02]  /*0970*/  LOP3.LUT R22, R3.reuse, 0x36, RZ, 0xfc, !PT ;  /* 0x0000003603167812 */ /* 0x040fe400078efcff */
[C---:B------:R-:W-:Y:S01]  /*0980*/  LOP3.LUT R23, R3.reuse, 0x33, RZ, 0xfc, !PT ;  /* 0x0000003303177812 */ /* 0x040fe200078efcff */
[----:B----4-:R-:W-:Y:S01]  /*0990*/  IMAD.MOV R9, RZ, RZ, -R7 ;  /* 0x000000ffff097224 */ /* 0x010fe200078e0a07 */
[----:B------:R-:W-:Y:S01]  /*09a0*/  LOP3.LUT R25, R3, 0x31, RZ, 0xfc, !PT ;  /* 0x0000003103197812 */ /* 0x000fe200078efcff */
[----:B------:R-:W-:Y:S01]  /*09b0*/  IMAD.HI.U32 R5, R5, R8, RZ ;  /* 0x0000000805057227 */ /* 0x000fe200078e00ff */
[C---:B------:R-:W-:Y:S02]  /*09c0*/  LOP3.LUT R24, R3.reuse, 0x32, RZ, 0xfc, !PT ;  /* 0x0000003203187812 */ /* 0x040fe400078efcff */
[C---:B------:R-:W-:Y:S01]  /*09d0*/  LOP3.LUT R30, R3.reuse, 0x2d, RZ, 0xfc, !PT ;  /* 0x0000002d031e7812 */ /* 0x040fe200078efcff */
[----:B------:R-:W-:Y:S01]  /*09e0*/  IMAD.MOV R5, RZ, RZ, -R5 ;  /* 0x000000ffff057224 */ /* 0x000fe200078e0a05 */
[----:B------:R-:W-:Y:S01]  /*09f0*/  LOP3.LUT R28, R3, 0x2f, RZ, 0xfc, !PT ;  /* 0x0000002f031c7812 */ /* 0x000fe200078efcff */
[----:B------:R-:W-:Y:S01]  /*0a00*/  IMAD R9, R9, R2, RZ ;  /* 0x0000000209097224 */ /* 0x000fe200078e02ff */
[----:B------:R-:W-:Y:S01]  /*0a10*/  IABS R27, R30 ;  /* 0x0000001e001b7213 */ /* 0x000fe20000000000 */
[----:B------:R-:W-:Y:S01]  /*0a20*/  IMAD R4, R11, R5, R8 ;  /* 0x000000050b047224 */ /* 0x000fe200078e0208 */
[----:B------:R-:W-:Y:S01]  /*0a30*/  IABS R8, R14 ;  /* 0x0000000e00087213 */ /* 0x000fe20000000000 */
[----:B------:R-:W-:Y:S01]  /*0a40*/  IMAD.HI.U32 R5, R7, R9, R6 ;  /* 0x0000000907057227 */ /* 0x000fe200078e0006 */
[----:B------:R-:W-:-:S02]  /*0a50*/  LOP3.LUT R14, R3, 0x3b, RZ, 0xfc, !PT ;  /* 0x0000003b030e7812 */ /* 0x000fc400078efcff */
[----:B------:R-:W-:Y:S02]  /*0a60*/  ISETP.GT.U32.AND P0, PT, R11, R4, PT ;  /* 0x000000040b00720c */ /* 0x000fe40003f04070 */
[----:B------:R-:W-:Y:S01]  /*0a70*/  LOP3.LUT R29, R3, 0x2e, RZ, 0xfc, !PT ;  /* 0x0000002e031d7812 */ /* 0x000fe200078efcff */
[----:B------:R-:W-:Y:S01]  /*0a80*/  IMAD.HI.U32 R6, R5, R8, RZ ;  /* 0x0000000805067227 */ /* 0x000fe200078e00ff */
[C---:B------:R-:W-:Y:S02]  /*0a90*/  LOP3.LUT R31, R3.reuse, 0x2c, RZ, 0xfc, !PT ;  /* 0x0000002c031f7812 */ /* 0x040fe400078efcff */
[----:B------:R-:W-:Y:S01]  /*0aa0*/  IABS R26, R29 ;  /* 0x0000001d001a7213 */ /* 0x000fe20000000000 */
[----:B------:R-:W-:Y:S01]  /*0ab0*/  IMAD.MOV R9, RZ, RZ, -R6 ;  /* 0x000000ffff097224 */ /* 0x000fe200078e0a06 */
[----:B------:R-:W-:Y:S01]  /*0ac0*/  LOP3.LUT R32, R3, 0x2b, RZ, 0xfc, !PT ;  /* 0x0000002b03207812 */ /* 0x000fe200078efcff */
[----:B------:R-:W-:Y:S01]  /*0ad0*/  IMAD.HI.U32 R7, R5, R10, RZ ;  /* 0x0000000a05077227 */ /* 0x000fe200078e00ff */
[----:B------:R-:W-:-:S02]  /*0ae0*/  LOP3.LUT R33, R3, 0x2a, RZ, 0xfc, !PT ;  /* 0x0000002a03217812 */ /* 0x000fc400078efcff */
[C---:B------:R-:W-:Y:S01]  /*0af0*/  LOP3.LUT R34, R3.reuse, 0x29, RZ, 0xfc, !PT ;  /* 0x0000002903227812 */ /* 0x040fe200078efcff */
[----:B------:R-:W-:Y:S01]  /*0b00*/  IMAD R6, R2, R9, R8 ;  /* 0x0000000902067224 */ /* 0x000fe200078e0208 */
[----:B------:R-:W-:Y:S01]  /*0b10*/  LOP3.LUT R35, R3, 0x25, RZ, 0xfc, !PT ;  /* 0x0000002503237812 */ /* 0x000fe200078efcff */
[----:B------:R-:W-:Y:S01]  /*0b20*/  @!P0 IMAD.IADD R4, R4, 0x1, -R11 ;  /* 0x0000000104048824 */ /* 0x000fe200078e0a0b */
[----:B------:R-:W-:Y:S01]  /*0b30*/  ISETP.GE.AND P0, PT, R17, RZ, PT ;  /* 0x000000ff1100720c */ /* 0x000fe20003f06270 */
[----:B------:R-:W-:Y:S01]  /*0b40*/  IMAD.MOV R13, RZ, RZ, -R7 ;  /* 0x000000ffff0d7224 */ /* 0x000fe200078e0a07 */
[C---:B------:R-:W-:Y:S01]  /*0b50*/  ISETP.GT.U32.AND P2, PT, R2.reuse, R6, PT ;  /* 0x000000060200720c */ /* 0x040fe20003f44070 */
[----:B------:R-:W-:Y:S01]  /*0b60*/  IMAD.HI.U32 R7, R5, R12, RZ ;  /* 0x0000000c05077227 */ /* 0x000fe200078e00ff */
[----:B------:R-:W-:Y:S02]  /*0b70*/  ISETP.GT.U32.AND P1, PT, R11, R4, PT ;  /* 0x000000040b00720c */ /* 0x000fe40003f24070 */
[----:B------:R-:W-:Y:S01]  /*0b80*/  IABS R17, R21 ;  /* 0x0000001500117213 */ /* 0x000fe20000000000 */
[----:B------:R-:W-:Y:S01]  /*0b90*/  IMAD R9, R2, R13, R10 ;  /* 0x0000000d02097224 */ /* 0x000fe200078e020a */
[C---:B------:R-:W-:Y:S01]  /*0ba0*/  LOP3.LUT R13, R3.reuse, 0x3c, RZ, 0xfc, !PT ;  /* 0x0000003c030d7812 */ /* 0x040fe200078efcff */
[----:B------:R-:W-:Y:S01]  /*0bb0*/  IMAD.MOV R7, RZ, RZ, -R7 ;  /* 0x000000ffff077224 */ /* 0x000fe200078e0a07 */
[----:B------:R-:W-:-:S02]  /*0bc0*/  LOP3.LUT R38, R3, 0x24, RZ, 0xfc, !PT ;  /* 0x0000002403267812 */ /* 0x000fc400078efcff */
[----:B------:R-:W-:Y:S01]  /*0bd0*/  IABS R10, R13 ;  /* 0x0000000d000a7213 */ /* 0x000fe20000000000 */
[----:B------:R-:W-:Y:S01]  /*0be0*/  IMAD R7, R2, R7, R12 ;  /* 0x0000000702077224 */ /* 0x000fe200078e020c */
[----:B------:R-:W-:Y:S01]  /*0bf0*/  IABS R12, R14 ;  /* 0x0000000e000c7213 */ /* 0x000fe20000000000 */
[----:B------:R-:W-:Y:S01]  /*0c00*/  @!P2 IMAD.IADD R6, R6, 0x1, -R2 ;  /* 0x000000010606a824 */ /* 0x000fe200078e0a02 */
[----:B------:R-:W-:Y:S01]  /*0c10*/  ISETP.NE.AND P2, PT, R44, RZ, PT ;  /* 0x000000ff2c00720c */ /* 0x000fe20003f45270 */
[----:B------:R-:W-:Y:S01]  /*0c20*/  IMAD.HI.U32 R8, R5, R10, RZ ;  /* 0x0000000a05087227 */ /* 0x000fe200078e00ff */
[C---:B------:R-:W-:Y:S02]  /*0c30*/  ISETP.GT.U32.AND P3, PT, R2.reuse, R9, PT ;  /* 0x000000090200720c */ /* 0x040fe40003f64070 */
[----:B------:R-:W-:Y:S01]  /*0c40*/  ISETP.GT.U32.AND P6, PT, R2, R6, PT ;  /* 0x000000060200720c */ /* 0x000fe20003fc4070 */
[----:B------:R-:W-:Y:S01]  /*0c50*/  @!P1 IMAD.IADD R4, R4, 0x1, -R11 ;  /* 0x0000000104049824 */ /* 0x000fe200078e0a0b */
[C---:B------:R-:W-:Y:S01]  /*0c60*/  ISETP.GT.U32.AND P1, PT, R2.reuse, R7, PT ;  /* 0x000000070200720c */ /* 0x040fe20003f24070 */
[----:B------:R-:W-:Y:S01]  /*0c70*/  IMAD.MOV R11, RZ, RZ, -R8 ;  /* 0x000000ffff0b7224 */ /* 0x000fe200078e0a08 */
[----:B------:R-:W-:Y:S01]  /*0c80*/  IABS R36, R38 ;  /* 0x0000002600247213 */ /* 0x000fe20000000000 */
[----:B------:R-:W-:Y:S01]  /*0c90*/  @!P0 IMAD.MOV R4, RZ, RZ, -R4 ;  /* 0x000000ffff048224 */ /* 0x000fe200078e0a04 */
[----:B------:R-:W-:Y:S01]  /*0ca0*/  ISETP.GE.AND P0, PT, R15, RZ, PT ;  /* 0x000000ff0f00720c */ /* 0x000fe20003f06270 */
[----:B------:R-:W-:Y:S01]  /*0cb0*/  IMAD R8, R2, R11, R10 ;  /* 0x0000000b02087224 */ /* 0x000fe200078e020a */
[----:B------:R-:W-:Y:S01]  /*0cc0*/  IABS R15, R19 ;  /* 0x00000013000f7213 */ /* 0x000fe20000000000 */
[----:B------:R-:W-:Y:S01]  /*0cd0*/  IMAD.HI.U32 R10, R5, R12, RZ ;  /* 0x0000000c050a7227 */ /* 0x000fe200078e00ff */
[----:B------:R-:W-:-:S02]  /*0ce0*/  @!P2 LOP3.LUT R4, RZ, R44, RZ, 0x33, !PT ;  /* 0x0000002cff04a212 */ /* 0x000fc400078e33ff */
[----:B------:R-:W-:Y:S01]  /*0cf0*/  ISETP.GE.AND P2, PT, R13, RZ, PT ;  /* 0x000000ff0d00720c */ /* 0x000fe20003f46270 */
[--C-:B------:R-:W-:Y:S01]  /*0d00*/  @!P6 IMAD.IADD R6, R6, 0x1, -R2.reuse ;  /* 0x000000010606e824 */ /* 0x100fe200078e0a02 */
[C---:B------:R-:W-:Y:S01]  /*0d10*/  ISETP.GT.U32.AND P6, PT, R2.reuse, R8, PT ;  /* 0x000000080200720c */ /* 0x040fe20003fc4070 */
[----:B------:R-:W-:Y:S01]  /*0d20*/  @!P1 IMAD.IADD R7, R7, 0x1, -R2 ;  /* 0x0000000107079824 */ /* 0x000fe200078e0a02 */
[----:B------:R-:W-:Y:S01]  /*0d30*/  IABS R13, R18 ;  /* 0x00000012000d7213 */ /* 0x000fe20000000000 */
[----:B------:R-:W-:Y:S01]  /*0d40*/  IMAD.MOV R11, RZ, RZ, -R10 ;  /* 0x000000ffff0b7224 */ /* 0x000fe200078e0a0a */
[----:B------:R-:W-:Y:S01]  /*0d50*/  LOP3.LUT R39, R3, 0x23, RZ, 0xfc, !PT ;  /* 0x0000002303277812 */ /* 0x000fe200078efcff */
[----:B------:R-:W-:Y:S01]  /*0d60*/  @!P3 IMAD.IADD R9, R9, 0x1, -R2 ;  /* 0x000000010909b824 */ /* 0x000fe200078e0a02 */
[C---:B------:R-:W-:Y:S01]  /*0d70*/  ISETP.GT.U32.AND P1, PT, R2.reuse, R7, PT ;  /* 0x000000070200720c */ /* 0x040fe20003f24070 */
[----:B------:R-:W-:Y:S01]  /*0d80*/  IMAD R10, R2, R11, R12 ;  /* 0x0000000b020a7224 */ /* 0x000fe200078e020c */
[----:B------:R-:W-:Y:S01]  /*0d90*/  ISETP.GE.AND P3, PT, R16, RZ, PT ;  /* 0x000000ff1000720c */ /* 0x000fe20003f66270 */
[----:B------:R-:W-:Y:S01]  /*0da0*/  IMAD.MOV.U32 R12, RZ, RZ, R13 ;  /* 0x000000ffff0c7224 */ /* 0x000fe200078e000d */
[----:B------:R-:W-:Y:S01]  /*0db0*/  ISETP.GT.U32.AND P5, PT, R2, R9, PT ;  /* 0x000000090200720c */ /* 0x000fe20003fa4070 */
[----:B------:R-:W-:Y:S01]  /*0dc0*/  @!P4 IMAD.MOV R6, RZ, RZ, -R6 ;  /* 0x000000ffff06c224 */ /* 0x000fe200078e0a06 */
[----:B------:R-:W-:Y:S01]  /*0dd0*/  IABS R16, R20 ;  /* 0x0000001400107213 */ /* 0x000fe20000000000 */
[----:B------:R-:W-:Y:S01]  /*0de0*/  @!P6 IMAD.IADD R8, R8, 0x1, -R2 ;  /* 0x000000010808e824 */ /* 0x000fe200078e0a02 */
[----:B------:R-:W-:Y:S01]  /*0df0*/  IABS R37, R39 ;  /* 0x0000002700257213 */ /* 0x000fe20000000000 */
[----:B------:R-:W-:Y:S01]  /*0e00*/  IMAD.HI.U32 R11, R5, R12, RZ ;  /* 0x0000000c050b7227 */ /* 0x000fe200078e00ff */
[----:B------:R-:W-:-:S02]  /*0e10*/  LOP3.LUT R42, R3, 0x20, RZ, 0xfc, !PT ;  /* 0x00000020032a7812 */ /* 0x000fc400078efcff */
[C---:B------:R-:W-:Y:S01]  /*0e20*/  ISETP.GT.U32.AND P6, PT, R2.reuse, R8, PT ;  /* 0x000000080200720c */ /* 0x040fe20003fc4070 */
[----:B------:R-:W-:Y:S01]  /*0e30*/  IMAD.MOV R11, RZ, RZ, -R11 ;  /* 0x000000ffff0b7224 */ /* 0x000fe200078e0a0b */
[----:B------:R-:W-:Y:S01]  /*0e40*/  IABS R40, R42 ;  /* 0x0000002a00287213 */ /* 0x000fe20000000000 */
[----:B------:R-:W-:Y:S01]  /*0e50*/  @!P1 IMAD.IADD R7, R7, 0x1, -R2 ;  /* 0x0000000107079824 */ /* 0x000fe200078e0a02 */
[C---:B------:R-:W-:Y:S01]  /*0e60*/  ISETP.GT.U32.AND P1, PT, R2.reuse, R10, PT ;  /* 0x0000000a0200720c */ /* 0x040fe20003f24070 */
[----:B------:R-:W-:Y:S01]  /*0e70*/  IMAD R11, R2, R11, R12 ;  /* 0x0000000b020b7224 */ /* 0x000fe200078e020c */
[----:B------:R-:W-:Y:S01]  /*0e80*/  LOP3.LUT R43, R3, 0x1f, RZ, 0xfc, !PT ;  /* 0x0000001f032b7812 */ /* 0x000fe200078efcff */
[----:B------:R-:W-:Y:S01]  /*0e90*/  @!P5 IMAD.IADD R9, R9, 0x1, -R2 ;  /* 0x000000010909d824 */ /* 0x000fe200078e0a02 */
[----:B------:R-:W-:Y:S01]  /*0ea0*/  ISETP.GE.AND P5, PT, R14, RZ, PT ;  /* 0x000000ff0e00720c */ /* 0x000fe20003fa6270 */
[----:B------:R-:W-:Y:S01]  /*0eb0*/  IMAD.HI.U32 R14, R5, R17, RZ ;  /* 0x00000011050e7227 */ /* 0x000fe200078e00ff */
[----:B------:R-:W-:-:S02]  /*0ec0*/  IABS R41, R43 ;  /* 0x0000002b00297213 */ /* 0x000fc40000000000 */
[----:B------:R-:W-:Y:S01]  /*0ed0*/  LOP3.LUT R48, R3, 0x1d, RZ, 0xfc, !PT ;  /* 0x0000001d03307812 */ /* 0x000fe200078efcff */
[----:B------:R-:W-:Y:S01]  /*0ee0*/  @!P6 IMAD.IADD R8, R8, 0x1, -R2 ;  /* 0x000000010808e824 */ /* 0x000fe200078e0a02 */
[----:B------:R-:W-:Y:S01]  /*0ef0*/  ISETP.GT.U32.AND P6, PT, R2, R11, PT ;  /* 0x0000000b0200720c */ /* 0x000fe20003fc4070 */
[----:B------:R-:W-:Y:S01]  /*0f00*/  IMAD.MOV R14, RZ, RZ, -R14 ;  /* 0x000000ffff0e7224 */ /* 0x000fe200078e0a0e */
[----:B------:R-:W-:Y:S01]  /*0f10*/  IABS R44, R48 ;  /* 0x00000030002c7213 */ /* 0x000fe20000000000 */
[----:B------:R-:W-:Y:S01]  /*0f20*/  @!P1 IMAD.IADD R10, R10, 0x1, -R2 ;  /* 0x000000010a0a9824 */ /* 0x000fe200078e0a02 */
[----:B------:R-:W-:Y:S01]  /*0f30*/  ISETP.GE.AND P1, PT, R18, RZ, PT ;  /* 0x000000ff1200720c */ /* 0x000fe20003f26270 */
[----:B------:R-:W-:Y:S01]  /*0f40*/  IMAD.HI.U32 R12, R5, R15, RZ ;  /* 0x0000000f050c7227 */ /* 0x000fe200078e00ff */
[C---:B------:R-:W-:Y:S02]  /*0f50*/  LOP3.LUT R50, R3.reuse, 0x1c, RZ, 0xfc, !PT ;  /* 0x0000001c03327812 */ /* 0x040fe400078efcff */
[----:B------:R-:W-:Y:S01]  /*0f60*/  LOP3.LUT R52, R3, 0x1b, RZ, 0xfc, !PT ;  /* 0x0000001b03347812 */ /* 0x000fe200078efcff */
[C---:B------:R-:W-:Y:S01]  /*0f70*/  IMAD R14, R2.reuse, R14, R17 ;  /* 0x0000000e020e7224 */ /* 0x040fe200078e0211 */
[----:B------:R-:W-:Y:S01]  /*0f80*/  IABS R46, R50 ;  /* 0x00000032002e7213 */ /* 0x000fe20000000000 */
[----:B------:R-:W-:Y:S01]  /*0f90*/  IMAD.MOV R12, RZ, RZ, -R12 ;  /* 0x000000ffff0c7224 */ /* 0x000fe200078e0a0c */
[----:B------:R-:W-:Y:S01]  /*0fa0*/  IABS R47, R52 ;  /* 0x00000034002f7213 */ /* 0x000fe20000000000 */
[----:B------:R-:W-:Y:S01]  /*0fb0*/  @!P6 IMAD.IADD R11, R11, 0x1, -R2 ;  /* 0x000000010b0be824 */ /* 0x000fe200078e0a02 */
[----:B------:R-:W-:Y:S01]  /*0fc0*/  ISETP.GT.U32.AND P6, PT, R2, R10, PT ;  /* 0x0000000a0200720c */ /* 0x000fe20003fc4070 */
[----:B------:R-:W-:Y:S01]  /*0fd0*/  IMAD.HI.U32 R13, R5, R16, RZ ;  /* 0x00000010050d7227 */ /* 0x000fe200078e00ff */
[----:B------:R-:W-:-:S02]  /*0fe0*/  LOP3.LUT R54, R3, 0x18, RZ, 0xfc, !PT ;  /* 0x0000001803367812 */ /* 0x000fc400078efcff */
[----:B------:R-:W-:Y:S01]  /*0ff0*/  LOP3.LUT R56, R3, 0x17, RZ, 0xfc, !PT ;  /* 0x0000001703387812 */ /* 0x000fe200078efcff */
[C---:B------:R-:W-:Y:S01]  /*1000*/  IMAD R12, R2.reuse, R12, R15 ;  /* 0x0000000c020c7224 */ /* 0x040fe200078e020f */
[----:B------:R-:W-:Y:S01]  /*1010*/  IABS R15, R22 ;  /* 0x00000016000f7213 */ /* 0x000fe20000000000 */
[----:B------:R-:W-:Y:S01]  /*1020*/  IMAD.MOV R13, RZ, RZ, -R13 ;  /* 0x000000ffff0d7224 */ /* 0x000fe200078e0a0d */
[----:B------:R-:W-:Y:S01]  /*1030*/  IABS R51, R54 ;  /* 0x0000003600337213 */ /* 0x000fe20000000000 */
[----:B------:R-:W-:Y:S01]  /*1040*/  @!P0 IMAD.MOV R9, RZ, RZ, -R9 ;  /* 0x000000ffff098224 */ /* 0x000fe200078e0a09 */
[C---:B------:R-:W-:Y:S01]  /*1050*/  ISETP.GT.U32.AND P0, PT, R2.reuse, R11, PT ;  /* 0x0000000b0200720c */ /* 0x040fe20003f04070 */
[C---:B------:R-:W-:Y:S01]  /*1060*/  IMAD R13, R2.reuse, R13, R16 ;  /* 0x0000000d020d7224 */ /* 0x040fe200078e0210 */
[----:B------:R-:W-:Y:S01]  /*1070*/  ISETP.GT.U32.AND P4, PT, R2, R12, PT ;  /* 0x0000000c0200720c */ /* 0x000fe20003f84070 */
[----:B------:R-:W-:Y:S01]  /*1080*/  @!P6 IMAD.IADD R10, R10, 0x1, -R2 ;  /* 0x000000010a0ae824 */ /* 0x000fe200078e0a02 */
[----:B------:R-:W-:Y:S01]  /*1090*/  ISETP.GT.U32.AND P6, PT, R2, R14, PT ;  /* 0x0000000e0200720c */ /* 0x000fe20003fc4070 */
[----:B------:R-:W-:Y:S01]  /*10a0*/  IMAD.MOV.U32 R16, RZ, RZ, R15 ;  /* 0x000000ffff107224 */ /* 0x000fe200078e000f */
[----:B------:R-:W-:Y:S01]  /*10b0*/  IABS R53, R56 ;  /* 0x0000003800357213 */ /* 0x000fe20000000000 */
[----:B------:R-:W-:Y:S01]  /*10c0*/  @!P2 IMAD.MOV R8, RZ, RZ, -R8 ;  /* 0x000000ffff08a224 */ /* 0x000fe200078e0a08 */
[----:B------:R-:W-:Y:S01]  /*10d0*/  ISETP.GE.AND P2, PT, R19, RZ, PT ;  /* 0x000000ff1300720c */ /* 0x000fe20003f46270 */
[----:B------:R-:W-:Y:S01]  /*10e0*/  IMAD.HI.U32 R15, R5, R16, RZ ;  /* 0x00000010050f7227 */ /* 0x000fe200078e00ff */
[----:B------:R-:W-:-:S02]  /*10f0*/  LOP3.LUT R19, R3, 0x35, RZ, 0xfc, !PT ;  /* 0x0000003503137812 */ /* 0x000fc400078efcff */
[C---:B------:R-:W-:Y:S01]  /*1100*/  LOP3.LUT R60, R3.reuse, 0xa, RZ, 0xfc, !PT ;  /* 0x0000000a033c7812 */ /* 0x040fe200078efcff */
[----:B------:R-:W-:Y:S01]  /*1110*/  @!P3 IMAD.MOV R7, RZ, RZ, -R7 ;  /* 0x000000ffff07b224 */ /* 0x000fe200078e0a07 */
[----:B------:R-:W-:Y:S01]  /*1120*/  ISETP.GT.U32.AND P3, PT, R2, R13, PT ;  /* 0x0000000d0200720c */ /* 0x000fe20003f64070 */
[----:B------:R-:W-:Y:S01]  /*1130*/  IMAD.MOV R15, RZ, RZ, -R15 ;  /* 0x000000ffff0f7224 */ /* 0x000fe200078e0a0f */
[----:B------:R-:W-:Y:S01]  /*1140*/  IABS R17, R19 ;  /* 0x0000001300117213 */ /* 0x000fe20000000000 */
[----:B------:R-:W-:Y:S01]  /*1150*/  @!P6 IMAD.IADD R14, R14, 0x1, -R2 ;  /* 0x000000010e0ee824 */ /* 0x000fe200078e0a02 */
[----:B------:R-:W-:Y:S01]  /*1160*/  IABS R79, R60 ;  /* 0x0000003c004f7213 */ /* 0x000fe20000000000 */
[C---:B------:R-:W-:Y:S01]  /*1170*/  IMAD R15, R2.reuse, R15, R16 ;  /* 0x0000000f020f7224 */ /* 0x040fe200078e0210 */
[----:B------:R-:W-:Y:S01]  /*1180*/  LOP3.LUT R58, R3, 0xb, RZ, 0xfc, !PT ;  /* 0x0000000b033a7812 */ /* 0x000fe200078efcff */
[----:B------:R-:W-:Y:S01]  /*1190*/  IMAD.HI.U32 R16, R5, R17, RZ ;  /* 0x0000001105107227 */ /* 0x000fe200078e00ff */
[----:B------:R-:W-:-:S02]  /*11a0*/  ISETP.GT.U32.AND P6, PT, R2, R14, PT ;  /* 0x0000000e0200720c */ /* 0x000fc40003fc4070 */
[----:B------:R-:W-:Y:S01]  /*11b0*/  IABS R77, R58 ;  /* 0x0000003a004d7213 */ /* 0x000fe20000000000 */
[--C-:B------:R-:W-:Y:S01]  /*11c0*/  @!P0 IMAD.IADD R11, R11, 0x1, -R2.reuse ;  /* 0x000000010b0b8824 */ /* 0x100fe200078e0a02 */
[----:B------:R-:W-:Y:S01]  /*11d0*/  ISETP.GE.AND P0, PT, R20, RZ, PT ;  /* 0x000000ff1400720c */ /* 0x000fe20003f06270 */
[----:B------:R-:W-:Y:S01]  /*11e0*/  @!P4 IMAD.IADD R12, R12, 0x1, -R2 ;  /* 0x000000010c0cc824 */ /* 0x000fe200078e0a02 */
[----:B------:R-:W-:Y:S01]  /*11f0*/  LOP3.LUT R20, R3, 0x34, RZ, 0xfc, !PT ;  /* 0x0000003403147812 */ /* 0x000fe200078efcff */
[----:B------:R-:W-:Y:S01]  /*1200*/  IMAD.MOV R16, RZ, RZ, -R16 ;  /* 0x000000ffff107224 */ /* 0x000fe200078e0a10 */
[----:B------:R-:W-:Y:S01]  /*1210*/  ISETP.GE.AND P4, PT, R21, RZ, PT ;  /* 0x000000ff1500720c */ /* 0x000fe20003f86270 */
[--C-:B------:R-:W-:Y:S01]  /*1220*/  @!P3 IMAD.IADD R13, R13, 0x1, -R2.reuse ;  /* 0x000000010d0db824 */ /* 0x100fe200078e0a02 */
[C---:B------:R-:W-:Y:S01]  /*1230*/  ISETP.GT.U32.AND P3, PT, R2.reuse, R12, PT ;  /* 0x0000000c0200720c */ /* 0x040fe20003f64070 */
[----:B------:R-:W-:Y:S01]  /*1240*/  @!P1 IMAD.MOV R11, RZ, RZ, -R11 ;  /* 0x000000ffff0b9224 */ /* 0x000fe200078e0a0b */
[----:B------:R-:W-:Y:S01]  /*1250*/  IABS R18, R20 ;  /* 0x0000001400127213 */ /* 0x000fe20000000000 */
[C---:B------:R-:W-:Y:S01]  /*1260*/  IMAD R16, R2.reuse, R16, R17 ;  /* 0x0000001002107224 */ /* 0x040fe200078e0211 */
[----:B------:R-:W-:Y:S01]  /*1270*/  ISETP.GT.U32.AND P1, PT, R2, R15, PT ;  /* 0x0000000f0200720c */ /* 0x000fe20003f24070 */
[----:B------:R-:W-:Y:S01]  /*1280*/  @!P6 IMAD.IADD R14, R14, 0x1, -R2 ;  /* 0x000000010e0ee824 */ /* 0x000fe200078e0a02 */
[----:B------:R-:W-:Y:S01]  /*1290*/  IABS R21, R24 ;  /* 0x0000001800157213 */ /* 0x000fe20000000000 */
[----:B------:R-:W-:Y:S01]  /*12a0*/  IMAD.HI.U32 R17, R5, R18, RZ ;  /* 0x0000001205117227 */ /* 0x000fe200078e00ff */
[----:B------:R-:W-:-:S02]  /*12b0*/  ISETP.GT.U32.AND P6, PT, R2, R16, PT ;  /* 0x000000100200720c */ /* 0x000fc40003fc4070 */
[----:B------:R-:W-:Y:S01]  /*12c0*/  LOP3.LUT R64, R3, 0x8, RZ, 0xfc, !PT ;  /* 0x0000000803407812 */ /* 0x000fe200078efcff */
[----:B------:R-:W-:Y:S01]  /*12d0*/  @!P5 IMAD.MOV R10, RZ, RZ, -R10 ;  /* 0x000000ffff0ad224 */ /* 0x000fe200078e0a0a */
[----:B------:R-:W-:Y:S01]  /*12e0*/  ISETP.GT.U32.AND P5, PT, R2, R13, PT ;  /* 0x0000000d0200720c */ /* 0x000fe20003fa4070 */
[----:B------:R-:W-:Y:S01]  /*12f0*/  IMAD.MOV R17, RZ, RZ, -R17 ;  /* 0x000000ffff117224 */ /* 0x000fe200078e0a11 */
[----:B------:R-:W-:Y:S01]  /*1300*/  IABS R83, R64 ;  /* 0x0000004000537213 */ /* 0x000fe20000000000 */
[--C-:B------:R-:W-:Y:S01]  /*1310*/  @!P3 IMAD.IADD R12, R12, 0x1, -R2.reuse ;  /* 0x000000010c0cb824 */ /* 0x100fe200078e0a02 */
[----:B------:R-:W-:Y:S01]  /*1320*/  ISETP.GE.AND P3, PT, R22, RZ, PT ;  /* 0x000000ff1600720c */ /* 0x000fe20003f66270 */
[----:B------:R-:W-:Y:S01]  /*1330*/  @!P1 IMAD.IADD R15, R15, 0x1, -R2 ;  /* 0x000000010f0f9824 */ /* 0x000fe200078e0a02 */
[----:B------:R-:W-:Y:S01]  /*1340*/  IABS R22, R25 ;  /* 0x0000001900167213 */ /* 0x000fe20000000000 */
[----:B------:R-:W-:Y:S01]  /*1350*/  IMAD R17, R2, R17, R18 ;  /* 0x0000001102117224 */ /* 0x000fe200078e0212 */
[----:B------:R-:W-:Y:S01]  /*1360*/  ISETP.GE.AND P1, PT, R20, RZ, PT ;  /* 0x000000ff1400720c */ /* 0x000fe20003f26270 */
[----:B------:R-:W-:Y:S01]  /*1370*/  @!P6 IMAD.IADD R16, R16, 0x1, -R2 ;  /* 0x000000011010e824 */ /* 0x000fe200078e0a02 */
[C---:B------:R-:W-:Y:S01]  /*1380*/  ISETP.GT.U32.AND P6, PT, R2.reuse, R15, PT ;  /* 0x0000000f0200720c */ /* 0x040fe20003fc4070 */
[----:B------:R-:W-:Y:S01]  /*1390*/  @!P2 IMAD.MOV R12, RZ, RZ, -R12 ;  /* 0x000000ffff0ca224 */ /* 0x000fe200078e0a0c */
[----:B------:R-:W-:Y:S01]  /*13a0*/  ISETP.GT.U32.AND P2, PT, R2, R17, PT ;  /* 0x000000110200720c */ /* 0x000fe20003f44070 */
[----:B------:R-:W-:Y:S01]  /*13b0*/  @!P5 IMAD.IADD R13, R13, 0x1, -R2 ;  /* 0x000000010d0dd824 */ /* 0x000fe200078e0a02 */
[----:B------:R-:W-:Y:S01]  /*13c0*/  ISETP.GE.AND P5, PT, R19, RZ, PT ;  /* 0x000000ff1300720c */ /* 0x000fe20003fa6270 */
[----:B------:R-:W-:Y:S01]  /*13d0*/  IMAD.HI.U32 R20, R5, R22, RZ ;  /* 0x0000001605147227 */ /* 0x000fe200078e00ff */
[----:B------:R-:W-:-:S02]  /*13e0*/  IABS R19, R23 ;  /* 0x0000001700137213 */ /* 0x000fc40000000000 */
[----:B------:R-:W-:Y:S01]  /*13f0*/  LOP3.LUT R66, R3, 0x7, RZ, 0xfc, !PT ;  /* 0x0000000703427812 */ /* 0x000fe200078efcff */
[----:B------:R-:W-:Y:S01]  /*1400*/  @!P0 IMAD.MOV R13, RZ, RZ, -R13 ;  /* 0x000000ffff0d8224 */ /* 0x000fe200078e0a0d */
[C---:B------:R-:W-:Y:S01]  /*1410*/  ISETP.GT.U32.AND P0, PT, R2.reuse, R16, PT ;  /* 0x000000100200720c */ /* 0x040fe20003f04070 */
[----:B------:R-:W-:Y:S01]  /*1420*/  IMAD.HI.U32 R18, R5, R19, RZ ;  /* 0x0000001305127227 */ /* 0x000fe200078e00ff */
[----:B------:R-:W-:Y:S02]  /*1430*/  LOP3.LUT R62, R3, 0x9, RZ, 0xfc, !PT ;  /* 0x00000009033e7812 */ /* 0x000fe400078efcff */
[----:B------:R-:W-:Y:S01]  /*1440*/  IABS R85, R66 ;  /* 0x0000004200557213 */ /* 0x000fe20000000000 */
[----:B------:R-:W-:Y:S01]  /*1450*/  IMAD.MOV R18, RZ, RZ, -R18 ;  /* 0x000000ffff127224 */ /* 0x000fe200078e0a12 */
[----:B------:R-:W-:Y:S01]  /*1460*/  IABS R81, R62 ;  /* 0x0000003e00517213 */ /* 0x000fe20000000000 */
[--C-:B------:R-:W-:Y:S01]  /*1470*/  @!P6 IMAD.IADD R15, R15, 0x1, -R2.reuse ;  /* 0x000000010f0fe824 */ /* 0x100fe200078e0a02 */
[----:B------:R-:W-:Y:S01]  /*1480*/  LOP3.LUT R68, R3, 0x6, RZ, 0xfc, !PT ;  /* 0x0000000603447812 */ /* 0x000fe200078efcff */
[----:B------:R-:W-:Y:S01]  /*1490*/  @!P2 IMAD.IADD R17, R17, 0x1, -R2 ;  /* 0x000000011111a824 */ /* 0x000fe200078e0a02 */
[----:B------:R-:W-:Y:S01]  /*14a0*/  ISETP.GE.AND P2, PT, R25, RZ, PT ;  /* 0x000000ff1900720c */ /* 0x000fe20003f46270 */
[C---:B------:R-:W-:Y:S01]  /*14b0*/  IMAD R18, R2.reuse, R18, R19 ;  /* 0x0000001202127224 */ /* 0x040fe200078e0213 */
[----:B------:R-:W-:Y:S01]  /*14c0*/  IABS R25, R28 ;  /* 0x0000001c00197213 */ /* 0x000fe20000000000 */
[----:B------:R-:W-:Y:S01]  /*14d0*/  @!P3 IMAD.MOV R15, RZ, RZ, -R15 ;  /* 0x000000ffff0fb224 */ /* 0x000fe200078e0a0f */
[C---:B------:R-:W-:Y:S01]  /*14e0*/  ISETP.GT.U32.AND P3, PT, R2.reuse, R17, PT ;  /* 0x000000110200720c */ /* 0x040fe20003f64070 */
[----:B------:R-:W-:Y:S01]  /*14f0*/  @!P4 IMAD.MOV R14, RZ, RZ, -R14 ;  /* 0x000000ffff0ec224 */ /* 0x000fe200078e0a0e */
[----:B------:R-:W-:Y:S01]  /*1500*/  ISETP.GE.AND P4, PT, R23, RZ, PT ;  /* 0x000000ff1700720c */ /* 0x000fe20003f86270 */
[----:B------:R-:W-:Y:S01]  /*1510*/  IMAD.MOV R23, RZ, RZ, -R20 ;  /* 0x000000ffff177224 */ /* 0x000fe200078e0a14 */
[----:B------:R-:W-:Y:S01]  /*1520*/  ISETP.GT.U32.AND P6, PT, R2, R18, PT ;  /* 0x000000120200720c */ /* 0x000fe20003fc4070 */
[----:B------:R-:W-:Y:S01]  /*1530*/  IMAD.HI.U32 R19, R5, R21, RZ ;  /* 0x0000001505137227 */ /* 0x000fe200078e00ff */
[----:B------:R-:W-:-:S02]  /*1540*/  IABS R87, R68 ;  /* 0x0000004400577213 */ /* 0x000fc40000000000 */
[C---:B------:R-:W-:Y:S01]  /*1550*/  LOP3.LUT R70, R3.reuse, 0x5, RZ, 0xfc, !PT ;  /* 0x0000000503467812 */ /* 0x040fe200078efcff */
[----:B------:R-:W-:Y:S01]  /*1560*/  IMAD R20, R2, R23, R22 ;  /* 0x0000001702147224 */ /* 0x000fe200078e0216 */
[----:B------:R-:W-:Y:S01]  /*1570*/  LOP3.LUT R72, R3, 0x4, RZ, 0xfc, !PT ;  /* 0x0000000403487812 */ /* 0x000fe200078efcff */
[--C-:B------:R-:W-:Y:S01]  /*1580*/  @!P0 IMAD.IADD R16, R16, 0x1, -R2.reuse ;  /* 0x0000000110108824 */ /* 0x100fe200078e0a02 */
[----:B------:R-:W-:Y:S01]  /*1590*/  ISETP.GE.AND P0, PT, R24, RZ, PT ;  /* 0x000000ff1800720c */ /* 0x000fe20003f06270 */
[--C-:B------:R-:W-:Y:S01]  /*15a0*/  @!P3 IMAD.IADD R17, R17, 0x1, -R2.reuse ;  /* 0x000000011111b824 */ /* 0x100fe200078e0a02 */
[----:B------:R-:W-:Y:S01]  /*15b0*/  ISETP.GT.U32.AND P3, PT, R2, R20, PT ;  /* 0x000000140200720c */ /* 0x000fe20003f64070 */
[----:B------:R-:W-:Y:S01]  /*15c0*/  IMAD.MOV R19, RZ, RZ, -R19 ;  /* 0x000000ffff137224 */ /* 0x000fe200078e0a13 */
[----:B------:R-:W-:Y:S01]  /*15d0*/  LOP3.LUT R24, R3, 0x30, RZ, 0xfc, !PT ;  /* 0x0000003003187812 */ /* 0x000fe200078efcff */
[----:B------:R-:W-:Y:S01]  /*15e0*/  @!P6 IMAD.IADD R18, R18, 0x1, -R2 ;  /* 0x000000011212e824 */ /* 0x000fe200078e0a02 */
[----:B------:R-:W-:Y:S01]  /*15f0*/  IABS R89, R70 ;  /* 0x0000004600597213 */ /* 0x000fe20000000000 */
[C---:B------:R-:W-:Y:S01]  /*1600*/  IMAD R19, R2.reuse, R19, R21 ;  /* 0x0000001302137224 */ /* 0x040fe200078e0215 */
[----:B------:R-:W-:Y:S01]  /*1610*/  IABS R22, R24 ;  /* 0x0000001800167213 */ /* 0x000fe20000000000 */
[----:B------:R-:W-:Y:S01]  /*1620*/  @!P5 IMAD.MOV R16, RZ, RZ, -R16 ;  /* 0x000000ffff10d224 */ /* 0x000fe200078e0a10 */
[C---:B------:R-:W-:Y:S01]  /*1630*/  ISETP.GT.U32.AND P6, PT, R2.reuse, R18, PT ;  /* 0x000000120200720c */ /* 0x040fe20003fc4070 */
[----:B------:R-:W-:Y:S01]  /*1640*/  @!P1 IMAD.MOV R17, RZ, RZ, -R17 ;  /* 0x000000ffff119224 */ /* 0x000fe200078e0a11 */
[----:B------:R-:W-:Y:S01]  /*1650*/  ISETP.GT.U32.AND P5, PT, R2, R19, PT ;  /* 0x000000130200720c */ /* 0x000fe20003fa4070 */
[----:B------:R-:W-:Y:S01]  /*1660*/  IMAD.HI.U32 R21, R5, R22, RZ ;  /* 0x0000001605157227 */ /* 0x000fe200078e00ff */
[----:B------:R-:W-:-:S02]  /*1670*/  LOP3.LUT R74, R3, 0x3, RZ, 0xfc, !PT ;  /* 0x00000003034a7812 */ /* 0x000fc400078efcff */
[----:B------:R-:W-:Y:S01]  /*1680*/  IABS R91, R72 ;  /* 0x00000048005b7213 */ /* 0x000fe20000000000 */
[----:B------:R-:W-:Y:S01]  /*1690*/  @!P3 IMAD.IADD R20, R20, 0x1, -R2 ;  /* 0x000000011414b824 */ /* 0x000fe200078e0a02 */
[C---:B------:R-:W-:Y:S01]  /*16a0*/  LOP3.LUT R76, R3.reuse, 0x2, RZ, 0xfc, !PT ;  /* 0x00000002034c7812 */ /* 0x040fe200078efcff */
[----:B------:R-:W-:Y:S01]  /*16b0*/  IMAD.MOV R21, RZ, RZ, -R21 ;  /* 0x000000ffff157224 */ /* 0x000fe200078e0a15 */
[----:B------:R-:W-:Y:S01]  /*16c0*/  LOP3.LUT R78, R3, 0x1, RZ, 0xfc, !PT ;  /* 0x00000001034e7812 */ /* 0x000fe200078efcff */
[----:B------:R-:W-:Y:S01]  /*16d0*/  IMAD.HI.U32 R23, R5, R26, RZ ;  /* 0x0000001a05177227 */ /* 0x000fe200078e00ff */
[----:B------:R-:W-:Y:S02]  /*16e0*/  ISETP.GT.U32.AND P3, PT, R2, R20, PT ;  /* 0x000000140200720c */ /* 0x000fe40003f64070 */
[----:B------:R-:W-:Y:S01]  /*16f0*/  LOP3.LUT R131, R0, 0x58, RZ, 0xfc, !PT ;  /* 0x0000005800837812 */ /* 0x000fe200078efcff */
[----:B------:R-:W-:Y:S01]  /*1700*/  IMAD R21, R2, R21, R22 ;  /* 0x0000001502157224 */ /* 0x000fe200078e0216 */
[----:B------:R-:W-:Y:S01]  /*1710*/  LOP3.LUT R112, R0, 0x34, RZ, 0xfc, !PT ;  /* 0x0000003400707812 */ /* 0x000fe200078efcff */
[--C-:B------:R-:W-:Y:S01]  /*1720*/  @!P6 IMAD.IADD R18, R18, 0x1, -R2.reuse ;  /* 0x000000011212e824 */ /* 0x100fe200078e0a02 */
[----:B------:R-:W-:Y:S01]  /*1730*/  ISETP.GE.AND P6, PT, R24, RZ, PT ;  /* 0x000000ff1800720c */ /* 0x000fe20003fc6270 */
[----:B------:R-:W-:Y:S01]  /*1740*/  @!P5 IMAD.IADD R19, R19, 0x1, -R2 ;  /* 0x000000011313d824 */ /* 0x000fe200078e0a02 */
[----:B------:R-:W-:Y:S01]  /*1750*/  ISETP.GT.U32.AND P5, PT, R2, R21, PT ;  /* 0x000000150200720c */ /* 0x000fe20003fa4070 */
[----:B------:R-:W-:Y:S01]  /*1760*/  IMAD.HI.U32 R24, R5, R27, RZ ;  /* 0x0000001b05187227 */ /* 0x000fe200078e00ff */
[----:B------:R-:W-:-:S02]  /*1770*/  LOP3.LUT R113, R0, 0x36, RZ, 0xfc, !PT ;  /* 0x0000003600717812 */ /* 0x000fc400078efcff */
[----:B------:R-:W-:Y:S01]  /*1780*/  ISETP.GT.U32.AND P1, PT, R2, R19, PT ;  /* 0x000000130200720c */ /* 0x000fe20003f24070 */
[----:B------:R-:W-:Y:S01]  /*1790*/  IMAD.MOV R24, RZ, RZ, -R24 ;  /* 0x000000ffff187224 */ /* 0x000fe200078e0a18 */
[C---:B------:R-:W-:Y:S01]  /*17a0*/  LOP3.LUT R125, R0.reuse, 0x52, RZ, 0xfc, !PT ;  /* 0x00000052007d7812 */ /* 0x040fe200078efcff */
[----:B------:R-:W-:Y:S01]  /*17b0*/  IMAD.HI.U32 R22, R5, R25, RZ ;  /* 0x0000001905167227 */ /* 0x000fe200078e00ff */
[C---:B------:R-:W-:Y:S02]  /*17c0*/  LOP3.LUT R111, R0.reuse, 0x32, RZ, 0xfc, !PT ;  /* 0x00000032006f7812 */ /* 0x040fe400078efcff */
[----:B------:R-:W-:Y:S01]  /*17d0*/  LOP3.LUT R119, R0, 0x44, RZ, 0xfc, !PT ;  /* 0x0000004400777812 */ /* 0x000fe200078efcff */
[----:B------:R-:W-:Y:S01]  /*17e0*/  IMAD R24, R2, R24, R27 ;  /* 0x0000001802187224 */ /* 0x000fe200078e021b */
[----:B------:R-:W-:Y:S01]  /*17f0*/  LOP3.LUT R108, R0, 0x2a, RZ, 0xfc, !PT ;  /* 0x0000002a006c7812 */ /* 0x000fe200078efcff */
[----:B------:R-:W-:Y:S01]  /*1800*/  @!P3 IMAD.IADD R20, R20, 0x1, -R2 ;  /* 0x000000011414b824 */ /* 0x000fe200078e0a02 */
[C---:B------:R-:W-:Y:S01]  /*1810*/  LOP3.LUT R109, R0.reuse, 0x2c, RZ, 0xfc, !PT ;  /* 0x0000002c006d7812 */ /* 0x040fe200078efcff */
[----:B------:R-:W-:Y:S01]  /*1820*/  IMAD.MOV R22, RZ, RZ, -R22 ;  /* 0x000000ffff167224 */ /* 0x000fe200078e0a16 */
[----:B------:R-:W-:Y:S01]  /*1830*/  LOP3.LUT R110, R0, 0x30, RZ, 0xfc, !PT ;  /* 0x00000030006e7812 */ /* 0x000fe200078efcff */
[----:B------:R-:W-:Y:S01]  /*1840*/  @!P2 IMAD.MOV R20, RZ, RZ, -R20 ;  /* 0x000000ffff14a224 */ /* 0x000fe200078e0a14 */
[----:B------:R-:W-:Y:S01]  /*1850*/  ISETP.GT.U32.AND P2, PT, R2, R24, PT ;  /* 0x000000180200720c */ /* 0x000fe20003f44070 */
[----:B------:R-:W-:Y:S01]  /*1860*/  IMAD.MOV R23, RZ, RZ, -R23 ;  /* 0x000000ffff177224 */ /* 0x000fe200078e0a17 */
[----:B------:R-:W-:Y:S01]  /*1870*/  LOP3.LUT R105, R0, 0x24, RZ, 0xfc, !PT ;  /* 0x0000002400697812 */ /* 0x000fe200078efcff */
[----:B------:R-:W-:Y:S01]  /*1880*/  IMAD R22, R2, R22, R25 ;  /* 0x0000001602167224 */ /* 0x000fe200078e0219 */
[C---:B------:R-:W-:Y:S01]  /*1890*/  LOP3.LUT R106, R0.reuse, 0x26, RZ, 0xfc, !PT ;  /* 0x00000026006a7812 */ /* 0x040fe200078efcff */
[----:B------:R-:W-:Y:S01]  /*18a0*/  @!P5 IMAD.IADD R21, R21, 0x1, -R2 ;  /* 0x000000011515d824 */ /* 0x000fe200078e0a02 */
[----:B------:R-:W-:Y:S01]  /*18b0*/  LOP3.LUT R107, R0, 0x28, RZ, 0xfc, !PT ;  /* 0x00000028006b7812 */ /* 0x000fe200078efcff */
[C---:B------:R-:W-:Y:S01]  /*18c0*/  IMAD R23, R2.reuse, R23, R26 ;  /* 0x0000001702177224 */ /* 0x040fe200078e021a */
[----:B------:R-:W-:Y:S01]  /*18d0*/  IABS R26, R31 ;  /* 0x0000001f001a7213 */ /* 0x000fe20000000000 */
[----:B------:R-:W-:Y:S01]  /*18e0*/  @!P1 IMAD.IADD R19, R19, 0x1, -R2 ;  /* 0x0000000113139824 */ /* 0x000fe200078e0a02 */
[C---:B------:R-:W-:Y:S01]  /*18f0*/  ISETP.GT.U32.AND P5, PT, R2.reuse, R21, PT ;  /* 0x000000150200720c */ /* 0x040fe20003fa4070 */
[----:B------:R-:W-:Y:S01]  /*1900*/  @!P4 IMAD.MOV R18, RZ, RZ, -R18 ;  /* 0x000000ffff12c224 */ /* 0x000fe200078e0a12 */
[----:B------:R-:W-:Y:S01]  /*1910*/  ISETP.GT.U32.AND P1, PT, R2, R22, PT ;  /* 0x000000160200720c */ /* 0x000fe20003f24070 */
[----:B------:R-:W-:Y:S01]  /*1920*/  IMAD.HI.U32 R25, R5, R26, RZ ;  /* 0x0000001a05197227 */ /* 0x000fe200078e00ff */
[----:B------:R-:W-:-:S02]  /*1930*/  ISETP.GE.AND P4, PT, R28, RZ, PT ;  /* 0x000000ff1c00720c */ /* 0x000fc40003f86270 */
[----:B------:R-:W-:Y:S01]  /*1940*/  IABS R28, R32 ;  /* 0x00000020001c7213 */ /* 0x000fe20000000000 */
[----:B------:R-:W-:Y:S01]  /*1950*/  @!P2 IMAD.IADD R24, R24, 0x1, -R2 ;  /* 0x000000011818a824 */ /* 0x000fe200078e0a02 */
[----:B------:R-:W-:Y:S01]  /*1960*/  ISETP.GT.U32.AND P3, PT, R2, R23, PT ;  /* 0x000000170200720c */ /* 0x000fe20003f64070 */
[----:B------:R-:W-:Y:S01]  /*1970*/  IMAD.MOV R25, RZ, RZ, -R25 ;  /* 0x000000ffff197224 */ /* 0x000fe200078e0a19 */
[----:B------:R-:W-:Y:S01]  /*1980*/  LOP3.LUT R102, R0, 0x1c, RZ, 0xfc, !PT ;  /* 0x0000001c00667812 */ /* 0x000fe200078efcff */
[----:B------:R-:W-:Y:S01]  /*1990*/  @!P0 IMAD.MOV R19, RZ, RZ, -R19 ;  /* 0x000000ffff138224 */ /* 0x000fe200078e0a13 */
[C---:B------:R-:W-:Y:S01]  /*19a0*/  ISETP.GT.U32.AND P2, PT, R2.reuse, R24, PT ;  /* 0x000000180200720c */ /* 0x040fe20003f44070 */
[----:B------:R-:W-:Y:S01]  /*19b0*/  IMAD R25, R2, R25, R26 ;  /* 0x0000001902197224 */ /* 0x000fe200078e021a */
[----:B------:R-:W-:Y:S01]  /*19c0*/  ISETP.GE.AND P0, PT, R29, RZ, PT ;  /* 0x000000ff1d00720c */ /* 0x000fe20003f06270 */
[--C-:B------:R-:W-:Y:S01]  /*19d0*/  @!P5 IMAD.IADD R21, R21, 0x1, -R2.reuse ;  /* 0x000000011515d824 */ /* 0x100fe200078e0a02 */
[----:B------:R-:W-:Y:S01]  /*19e0*/  ISETP.GE.AND P5, PT, R30, RZ, PT ;  /* 0x000000ff1e00720c */ /* 0x000fe20003fa6270 */
[----:B------:R-:W-:Y:S01]  /*19f0*/  @!P1 IMAD.IADD R22, R22, 0x1, -R2 ;  /* 0x0000000116169824 */ /* 0x000fe200078e0a02 */
[----:B------:R-:W-:Y:S01]  /*1a00*/  IABS R30, R33 ;  /* 0x00000021001e7213 */ /* 0x000fe20000000000 */
[----:B------:R-:W-:Y:S01]  /*1a10*/  IMAD.HI.U32 R26, R5, R28, RZ ;  /* 0x0000001c051a7227 */ /* 0x000fe200078e00ff */
[----:B------:R-:W-:-:S02]  /*1a20*/  LOP3.LUT R103, R0, 0x20, RZ, 0xfc, !PT ;  /* 0x0000002000677812 */ /* 0x000fc400078efcff */
[C---:B------:R-:W-:Y:S01]  /*1a30*/  ISETP.GT.U32.AND P1, PT, R2.reuse, R22, PT ;  /* 0x000000160200720c */ /* 0x040fe20003f24070 */
[----:B------:R-:W-:Y:S01]  /*1a40*/  @!P6 IMAD.MOV R21, RZ, RZ, -R21 ;  /* 0x000000ffff15e224 */ /* 0x000fe200078e0a15 */
        /* <DEDUP_REMOVED lines=8> */
[--C-:B------:R-:W-:Y:S01]  /*1ad0*/  @!P2 IMAD.IADD R24, R24, 0x1, -R2.reuse ;  /* 0x000000011818a824 */ /* 0x100fe200078e0a02 */
[----:B------:R-:W-:Y:S01]  /*1ae0*/  LOP3.LUT R101, R0, 0x1a, RZ, 0xfc, !PT ;  /* 0x0000001a00657812 */ /* 0x000fe200078efcff */
[----:B------:R-:W-:Y:S01]  /*1af0*/  IMAD.MOV R27, RZ, RZ, -R27 ;  /* 0x000000ffff1b7224 */ /* 0x000fe200078e0a1b */
[----:B------:R-:W-:Y:S01]  /*1b00*/  ISETP.GT.U32.AND P2, PT, R2, R26, PT ;  /* 0x0000001a0200720c */ /* 0x000fe20003f44070 */
[--C-:B------:R-:W-:Y:S01]  /*1b10*/  @!P3 IMAD.IADD R23, R23, 0x1, -R2.reuse ;  /* 0x000000011717b824 */ /* 0x100fe200078e0a02 */
[----:B------:R-:W-:Y:S01]  /*1b20*/  LOP3.LUT R96, R0, 0x10, RZ, 0xfc, !PT ;  /* 0x0000001000607812 */ /* 0x000fe200078efcff */
[--C-:B------:R-:W-:Y:S01]  /*1b30*/  @!P1 IMAD.IADD R22, R22, 0x1, -R2.reuse ;  /* 0x0000000116169824 */ /* 0x100fe200078e0a02 */
[----:B------:R-:W-:Y:S01]  /*1b40*/  ISETP.GE.AND P1, PT, R31, RZ, PT ;  /* 0x000000ff1f00720c */ /* 0x000fe20003f26270 */
[----:B------:R-:W-:Y:S01]  /*1b50*/  @!P6 IMAD.IADD R25, R25, 0x1, -R2 ;  /* 0x000000011919e824 */ /* 0x000fe200078e0a02 */
[C---:B------:R-:W-:Y:S01]  /*1b60*/  ISETP.GT.U32.AND P3, PT, R2.reuse, R23, PT ;  /* 0x000000170200720c */ /* 0x040fe20003f64070 */
[C---:B------:R-:W-:Y:S01]  /*1b70*/  IMAD R27, R2.reuse, R27, R30 ;  /* 0x0000001b021b7224 */ /* 0x040fe200078e021e */
[----:B------:R-:W-:Y:S01]  /*1b80*/  IABS R31, R34 ;  /* 0x00000022001f7213 */ /* 0x000fe20000000000 */
[----:B------:R-:W-:Y:S01]  /*1b90*/  @!P4 IMAD.MOV R22, RZ, RZ, -R22 ;  /* 0x000000ffff16c224 */ /* 0x000fe200078e0a16 */
[C---:B------:R-:W-:Y:S01]  /*1ba0*/  ISETP.GT.U32.AND P4, PT, R2.reuse, R25, PT ;  /* 0x000000190200720c */ /* 0x040fe20003f84070 */
[----:B------:R-:W-:Y:S01]  /*1bb0*/  @!P5 IMAD.MOV R24, RZ, RZ, -R24 ;  /* 0x000000ffff18d224 */ /* 0x000fe200078e0a18 */
[----:B------:R-:W-:Y:S01]  /*1bc0*/  ISETP.GT.U32.AND P5, PT, R2, R27, PT ;  /* 0x0000001b0200720c */ /* 0x000fe20003fa4070 */
[----:B------:R-:W-:Y:S01]  /*1bd0*/  @!P2 IMAD.IADD R26, R26, 0x1, -R2 ;  /* 0x000000011a1aa824 */ /* 0x000fe200078e0a02 */
[----:B------:R-:W-:Y:S01]  /*1be0*/  LOP3.LUT R30, R3, 0x27, RZ, 0xfc, !PT ;  /* 0x00000027031e7812 */ /* 0x000fe200078efcff */
[----:B------:R-:W-:Y:S01]  /*1bf0*/  IMAD.HI.U32 R28, R5, R31, RZ ;  /* 0x0000001f051c7227 */ /* 0x000fe200078e00ff */
[----:B------:R-:W-:-:S02]  /*1c00*/  ISETP.GE.AND P6, PT, R33, RZ, PT ;  /* 0x000000ff2100720c */ /* 0x000fc40003fc6270 */
[----:B------:R-:W-:Y:S01]  /*1c10*/  ISETP.GT.U32.AND P2, PT, R2, R26, PT ;  /* 0x0000001a0200720c */ /* 0x000fe20003f44070 */
[----:B------:R-:W-:Y:S01]  /*1c20*/  IMAD.MOV R28, RZ, RZ, -R28 ;  /* 0x000000ffff1c7224 */ /* 0x000fe200078e0a1c */
[----:B------:R-:W-:Y:S01]  /*1c30*/  LOP3.LUT R33, R3, 0x26, RZ, 0xfc, !PT ;  /* 0x0000002603217812 */ /* 0x000fe200078efcff */
[--C-:B------:R-:W-:Y:S01]  /*1c40*/  @!P3 IMAD.IADD R23, R23, 0x1, -R2.reuse ;  /* 0x000000011717b824 */ /* 0x100fe200078e0a02 */
[----:B------:R-:W-:Y:S01]  /*1c50*/  ISETP.GE.AND P3, PT, R32, RZ, PT ;  /* 0x000000ff2000720c */ /* 0x000fe20003f66270 */
[--C-:B------:R-:W-:Y:S01]  /*1c60*/  @!P4 IMAD.IADD R25, R25, 0x1, -R2.reuse ;  /* 0x000000011919c824 */ /* 0x100fe200078e0a02 */
[----:B------:R-:W-:Y:S01]  /*1c70*/  ISETP.GE.AND P4, PT, R29, RZ, PT ;  /* 0x000000ff1d00720c */ /* 0x000fe20003f86270 */
[C---:B------:R-:W-:Y:S01]  /*1c80*/  IMAD R28, R2.reuse, R28, R31 ;  /* 0x0000001c021c7224 */ /* 0x040fe200078e021f */
[----:B------:R-:W-:Y:S01]  /*1c90*/  IABS R32, R30 ;  /* 0x0000001e00207213 */ /* 0x000fe20000000000 */
[--C-:B------:R-:W-:Y:S01]  /*1ca0*/  @!P5 IMAD.IADD R27, R27, 0x1, -R2.reuse ;  /* 0x000000011b1bd824 */ /* 0x100fe200078e0a02 */
[----:B------:R-:W-:Y:S01]  /*1cb0*/  IABS R29, R29 ;  /* 0x0000001d001d7213 */ /* 0x000fe20000000000 */
[----:B------:R-:W-:Y:S01]  /*1cc0*/  @!P1 IMAD.MOV R25, RZ, RZ, -R25 ;  /* 0x000000ffff199224 */ /* 0x000fe200078e0a19 */
[----:B------:R-:W-:Y:S01]  /*1cd0*/  ISETP.GT.U32.AND P1, PT, R2, R28, PT ;  /* 0x0000001c0200720c */ /* 0x000fe20003f24070 */
[----:B------:R-:W-:Y:S01]  /*1ce0*/  @!P2 IMAD.IADD R26, R26, 0x1, -R2 ;  /* 0x000000011a1aa824 */ /* 0x000fe200078e0a02 */
[----:B------:R-:W-:Y:S01]  /*1cf0*/  ISETP.GT.U32.AND P5, PT, R2, R27, PT ;  /* 0x0000001b0200720c */ /* 0x000fe20003fa4070 */
[----:B------:R-:W-:Y:S01]  /*1d00*/  @!P0 IMAD.MOV R23, RZ, RZ, -R23 ;  /* 0x000000ffff178224 */ /* 0x000fe200078e0a17 */
[----:B------:R-:W-:Y:S01]  /*1d10*/  ISETP.GE.AND P2, PT, R30, RZ, PT ;  /* 0x000000ff1e00720c */ /* 0x000fe20003f46270 */
[----:B------:R-:W-:Y:S01]  /*1d20*/  IMAD.HI.U32 R30, R5, R32, RZ ;  /* 0x00000020051e7227 */ /* 0x000fe200078e00ff */
[----:B------:R-:W-:-:S02]  /*1d30*/  ISETP.GE.AND P0, PT, R34, RZ, PT ;  /* 0x000000ff2200720c */ /* 0x000fc40003f06270 */
[----:B------:R-:W-:Y:S01]  /*1d40*/  IABS R34, R33 ;  /* 0x0000002100227213 */ /* 0x000fe20000000000 */
[----:B------:R-:W-:Y:S01]  /*1d50*/  IMAD.MOV.U32 R31, RZ, RZ, R29 ;  /* 0x000000ffff1f7224 */ /* 0x000fe200078e001d */
[C---:B------:R-:W-:Y:S01]  /*1d60*/  LOP3.LUT R98, R0.reuse, 0x14, RZ, 0xfc, !PT ;  /* 0x0000001400627812 */ /* 0x040fe200078efcff */
[----:B------:R-:W-:Y:S01]  /*1d70*/  @!P3 IMAD.MOV R26, RZ, RZ, -R26 ;  /* 0x000000ffff1ab224 */ /* 0x000fe200078e0a1a */
[----:B------:R-:W-:Y:S01]  /*1d80*/  ISETP.GE.AND P3, PT, R33, RZ, PT ;  /* 0x000000ff2100720c */ /* 0x000fe20003f66270 */
[----:B------:R-:W-:Y:S01]  /*1d90*/  IMAD.MOV R33, RZ, RZ, -R30 ;  /* 0x000000ffff217224 */ /* 0x000fe200078e0a1e */
[C---:B------:R-:W-:Y:S01]  /*1da0*/  LOP3.LUT R94, R0.reuse, 0xa, RZ, 0xfc, !PT ;  /* 0x0000000a005e7812 */ /* 0x040fe200078efcff */
[----:B------:R-:W-:Y:S01]  /*1db0*/  IMAD.HI.U32 R29, R5, R31, RZ ;  /* 0x0000001f051d7227 */ /* 0x000fe200078e00ff */
[C---:B------:R-:W-:Y:S02]  /*1dc0*/  LOP3.LUT R252, R0.reuse, 0x76, RZ, 0xfc, !PT ;  /* 0x0000007600fc7812 */ /* 0x040fe400078efcff */
[C---:B------:R-:W-:Y:S01]  /*1dd0*/  LOP3.LUT R251, R0.reuse, 0x74, RZ, 0xfc, !PT ;  /* 0x0000007400fb7812 */ /* 0x040fe200078efcff */
[--C-:B------:R-:W-:Y:S01]  /*1de0*/  @!P5 IMAD.IADD R27, R27, 0x1, -R2.reuse ;  /* 0x000000011b1bd824 */ /* 0x100fe200078e0a02 */
[----:B------:R-:W-:Y:S01]  /*1df0*/  LOP3.LUT R250, R0, 0x72, RZ, 0xfc, !PT ;  /* 0x0000007200fa7812 */ /* 0x000fe200078efcff */
[----:B------:R-:W-:Y:S01]  /*1e00*/  @!P1 IMAD.IADD R28, R28, 0x1, -R2 ;  /* 0x000000011c1c9824 */ /* 0x000fe200078e0a02 */
[----:B------:R-:W-:Y:S01]  /*1e10*/  LOP3.LUT R249, R0, 0x70, RZ, 0xfc, !PT ;  /* 0x0000007000f97812 */ /* 0x000fe200078efcff */
[----:B------:R-:W-:Y:S01]  /*1e20*/  IMAD R30, R2, R33, R32 ;  /* 0x00000021021e7224 */ /* 0x000fe200078e0220 */
[----:B------:R-:W-:Y:S01]  /*1e30*/  LOP3.LUT R248, R0, 0x6c, RZ, 0xfc, !PT ;  /* 0x0000006c00f87812 */ /* 0x000fe200078efcff */
[----:B------:R-:W-:Y:S01]  /*1e40*/  IMAD.MOV R29, RZ, RZ, -R29 ;  /* 0x000000ffff1d7224 */ /* 0x000fe200078e0a1d */
[C---:B------:R-:W-:Y:S01]  /*1e50*/  ISETP.GT.U32.AND P1, PT, R2.reuse, R28, PT ;  /* 0x0000001c0200720c */ /* 0x040fe20003f24070 */
[----:B------:R-:W-:Y:S01]  /*1e60*/  @!P6 IMAD.MOV R27, RZ, RZ, -R27 ;  /* 0x000000ffff1be224 */ /* 0x000fe200078e0a1b */
[C---:B------:R-:W-:Y:S01]  /*1e70*/  ISETP.GT.U32.AND P6, PT, R2.reuse, R30, PT ;  /* 0x0000001e0200720c */ /* 0x040fe20003fc4070 */
[----:B------:R-:W-:Y:S01]  /*1e80*/  IMAD R29, R2, R29, R31 ;  /* 0x0000001d021d7224 */ /* 0x000fe200078e021f */
[C---:B------:R-:W-:Y:S01]  /*1e90*/  LOP3.LUT R247, R0.reuse, 0x6a, RZ, 0xfc, !PT ;  /* 0x0000006a00f77812 */ /* 0x040fe200078efcff */
[----:B------:R-:W-:Y:S01]  /*1ea0*/  IMAD.HI.U32 R31, R5, R34, RZ ;  /* 0x00000022051f7227 */ /* 0x000fe200078e00ff */
[----:B------:R-:W-:-:S02]  /*1eb0*/  LOP3.LUT R246, R0, 0x68, RZ, 0xfc, !PT ;  /* 0x0000006800f67812 */ /* 0x000fc400078efcff */
[----:B------:R-:W-:Y:S01]  /*1ec0*/  ISETP.GT.U32.AND P5, PT, R2, R29, PT ;  /* 0x0000001d0200720c */ /* 0x000fe20003fa4070 */
[----:B------:R-:W-:Y:S01]  /*1ed0*/  IMAD.MOV R31, RZ, RZ, -R31 ;  /* 0x000000ffff1f7224 */ /* 0x000fe200078e0a1f */
[C---:B------:R-:W-:Y:S01]  /*1ee0*/  LOP3.LUT R245, R0.reuse, 0x66, RZ, 0xfc, !PT ;  /* 0x0000006600f57812 */ /* 0x040fe200078efcff */
[C---:B------:R-:W-:Y:S01]  /*1ef0*/  IMAD.HI.U32 R33, R5.reuse, R36, RZ ;  /* 0x0000002405217227 */ /* 0x040fe200078e00ff */
[C---:B------:R-:W-:Y:S02]  /*1f00*/  LOP3.LUT R244, R0.reuse, 0x64, RZ, 0xfc, !PT ;  /* 0x0000006400f47812 */ /* 0x040fe400078efcff */
[----:B------:R-:W-:Y:S01]  /*1f10*/  LOP3.LUT R92, R0, 0x6, RZ, 0xfc, !PT ;  /* 0x00000006005c7812 */ /* 0x000fe200078efcff */
[----:B------:R-:W-:Y:S01]  /*1f20*/  IMAD R31, R2, R31, R34 ;  /* 0x0000001f021f7224 */ /* 0x000fe200078e0222 */
[----:B------:R-:W-:Y:S01]  /*1f30*/  IABS R34, R35 ;  /* 0x0000002300227213 */ /* 0x000fe20000000000 */
[--C-:B------:R-:W-:Y:S02]  /*1f40*/  @!P1 IMAD.IADD R28, R28, 0x1, -R2.reuse ;  /* 0x000000011c1c9824 */ /* 0x100fe400078e0a02 */
[----:B------:R-:W-:Y:S01]  /*1f50*/  @!P6 IMAD.IADD R30, R30, 0x1, -R2 ;  /* 0x000000011e1ee824 */ /* 0x000fe200078e0a02 */
[----:B------:R-:W-:Y:S01]  /*1f60*/  ISETP.GT.U32.AND P1, PT, R2, R31, PT ;  /* 0x0000001f0200720c */ /* 0x000fe20003f24070 */
[----:B------:R-:W-:-:S03]  /*1f70*/  IMAD.HI.U32 R32, R5, R34, RZ ;  /* 0x0000002205207227 */ /* 0x000fc600078e00ff */
[C---:B------:R-:W-:Y:S01]  /*1f80*/  ISETP.GT.U32.AND P6, PT, R2.reuse, R30, PT ;  /* 0x0000001e0200720c */ /* 0x040fe20003fc4070 */
[----:B------:R-:W-:Y:S01]  /*1f90*/  @!P0 IMAD.MOV R28, RZ, RZ, -R28 ;  /* 0x000000ffff1c8224 */ /* 0x000fe200078e0a1c */
[----:B------:R-:W-:Y:S01]  /*1fa0*/  ISETP.GE.AND P0, PT, R35, RZ, PT ;  /* 0x000000ff2300720c */ /* 0x000fe20003f06270 */
[----:B------:R-:W-:Y:S02]  /*1fb0*/  IMAD.MOV R35, RZ, RZ, -R32 ;  /* 0x000000ffff237224 */ /* 0x000fe400078e0a20 */
[----:B------:R-:W-:Y:S02]  /*1fc0*/  @!P5 IMAD.IADD R29, R29, 0x1, -R2 ;  /* 0x000000011d1dd824 */ /* 0x000fe400078e0a02 */
[C---:B------:R-:W-:Y:S01]  /*1fd0*/  IMAD R32, R2.reuse, R35, R34 ;  /* 0x0000002302207224 */ /* 0x040fe200078e0222 */
[----:B------:R-:W-:Y:S01]  /*1fe0*/  LOP3.LUT R35, R3, 0x22, RZ, 0xfc, !PT ;  /* 0x0000002203237812 */ /* 0x000fe200078efcff */
[----:B------:R-:W-:Y:S01]  /*1ff0*/  @!P1 IMAD.IADD R31, R31, 0x1, -R2 ;  /* 0x000000011f1f9824 */ /* 0x000fe200078e0a02 */
[----:B------:R-:W-:Y:S01]  /*2000*/  ISETP.GT.U32.AND P5, PT, R2, R29, PT ;  /* 0x0000001d0200720c */ /* 0x000fe20003fa4070 */
[----:B------:R-:W-:-:S02]  /*2010*/  IMAD.MOV R33, RZ, RZ, -R33 ;  /* 0x000000ffff217224 */ /* 0x000fc400078e0a21 */
[----:B------:R-:W-:Y:S01]  /*2020*/  @!P6 IMAD.IADD R30, R30, 0x1, -R2 ;  /* 0x000000011e1ee824 */ /* 0x000fe200078e0a02 */
[C---:B------:R-:W-:Y:S01]  /*2030*/  ISETP.GT.U32.AND P1, PT, R2.reuse, R31, PT ;  /* 0x0000001f0200720c */ /* 0x040fe20003f24070 */
[C---:B------:R-:W-:Y:S01]  /*2040*/  IMAD R33, R2.reuse, R33, R36 ;  /* 0x0000002102217224 */ /* 0x040fe200078e0224 */
[----:B------:R-:W-:Y:S01]  /*2050*/  ISETP.GT.U32.AND P6, PT, R2, R32, PT ;  /* 0x000000200200720c */ /* 0x000fe20003fc4070 */
[----:B------:R-:W-:Y:S01]  /*2060*/  IMAD.HI.U32 R34, R5, R37, RZ ;  /* 0x0000002505227227 */ /* 0x000fe200078e00ff */
[----:B------:R-:W-:-:S03]  /*2070*/  IABS R36, R35 ;  /* 0x0000002300247213 */ /* 0x000fc60000000000 */
[----:B------:R-:W-:Y:S02]  /*2080*/  IMAD.MOV R34, RZ, RZ, -R34 ;  /* 0x000000ffff227224 */ /* 0x000fe400078e0a22 */
[--C-:B------:R-:W-:Y:S01]  /*2090*/  @!P5 IMAD.IADD R29, R29, 0x1, -R2.reuse ;  /* 0x000000011d1dd824 */ /* 0x100fe200078e0a02 */
[----:B------:R-:W-:Y:S01]  /*20a0*/  ISETP.GE.AND P5, PT, R38, RZ, PT ;  /* 0x000000ff2600720c */ /* 0x000fe20003fa6270 */
[----:B------:R-:W-:Y:S01]  /*20b0*/  IMAD R34, R2, R34, R37 ;  /* 0x0000002202227224 */ /* 0x000fe200078e0225 */
[----:B------:R-:W-:Y:S01]  /*20c0*/  LOP3.LUT R37, R3, 0x21, RZ, 0xfc, !PT ;  /* 0x0000002103257812 */ /* 0x000fe200078efcff */
[--C-:B------:R-:W-:Y:S02]  /*20d0*/  @!P1 IMAD.IADD R31, R31, 0x1, -R2.reuse ;  /* 0x000000011f1f9824 */ /* 0x100fe400078e0a02 */
[----:B------:R-:W-:Y:S01]  /*20e0*/  @!P6 IMAD.IADD R32, R32, 0x1, -R2 ;  /* 0x000000012020e824 */ /* 0x000fe200078e0a02 */
[----:B------:R-:W-:Y:S01]  /*20f0*/  ISETP.GE.AND P6, PT, R35, RZ, PT ;  /* 0x000000ff2300720c */ /* 0x000fe20003fc6270 */
[----:B------:R-:W-:Y:S01]  /*2100*/  @!P4 IMAD.MOV R29, RZ, RZ, -R29 ;  /* 0x000000ffff1dc224 */ /* 0x000fe200078e0a1d */
[C---:B------:R-:W-:Y:S01]  /*2110*/  ISETP.GT.U32.AND P4, PT, R2.reuse, R33, PT ;  /* 0x000000210200720c */ /* 0x040fe20003f84070 */
[----:B------:R-:W-:Y:S01]  /*2120*/  @!P3 IMAD.MOV R31, RZ, RZ, -R31 ;  /* 0x000000ffff1fb224 */ /* 0x000fe200078e0a1f */
[C---:B------:R-:W-:Y:S01]  /*2130*/  ISETP.GT.U32.AND P3, PT, R2.reuse, R32, PT ;  /* 0x000000200200720c */ /* 0x040fe20003f64070 */
[----:B------:R-:W-:Y:S01]  /*2140*/  IMAD.HI.U32 R35, R5, R36, RZ ;  /* 0x0000002405237227 */ /* 0x000fe200078e00ff */
[----:B------:R-:W-:-:S03]  /*2150*/  ISETP.GT.U32.AND P1, PT, R2, R34, PT ;  /* 0x000000220200720c */ /* 0x000fc60003f24070 */
[----:B------:R-:W-:Y:S02]  /*2160*/  IMAD.MOV R35, RZ, RZ, -R35 ;  /* 0x000000ffff237224 */ /* 0x000fe400078e0a23 */
[----:B------:R-:W-:Y:S01]  /*2170*/  @!P2 IMAD.MOV R30, RZ, RZ, -R30 ;  /* 0x000000ffff1ea224 */ /* 0x000fe200078e0a1e */
[----:B------:R-:W-:Y:S01]  /*2180*/  ISETP.GE.AND P2, PT, R39, RZ, PT ;  /* 0x000000ff2700720c */ /* 0x000fe20003f46270 */
[----:B------:R-:W-:Y:S01]  /*2190*/  IMAD R35, R2, R35, R36 ;  /* 0x0000002302237224 */ /* 0x000fe200078e0224 */
[----:B------:R-:W-:Y:S01]  /*21a0*/  IABS R39, R37 ;  /* 0x0000002500277213 */ /* 0x000fe20000000000 */
[--C-:B------:R-:W-:Y:S02]  /*21b0*/  @!P4 IMAD.IADD R33, R33, 0x1, -R2.reuse ;  /* 0x000000012121c824 */ /* 0x100fe400078e0a02 */
[--C-:B------:R-:W-:Y:S01]  /*21c0*/  @!P3 IMAD.IADD R32, R32, 0x1, -R2.reuse ;  /* 0x000000012020b824 */ /* 0x100fe200078e0a02 */
[----:B------:R-:W-:Y:S01]  /*21d0*/  ISETP.GT.U32.AND P3, PT, R2, R35, PT ;  /* 0x000000230200720c */ /* 0x000fe20003f64070 */
[----:B------:R-:W-:Y:S01]  /*21e0*/  @!P1 IMAD.IADD R34, R34, 0x1, -R2 ;  /* 0x0000000122229824 */ /* 0x000fe200078e0a02 */
[----:B------:R-:W-:Y:S01]  /*21f0*/  ISETP.GT.U32.AND P4, PT, R2, R33, PT ;  /* 0x000000210200720c */ /* 0x000fe20003f84070 */
[----:B------:R-:W-:-:S02]  /*2200*/  @!P0 IMAD.MOV R32, RZ, RZ, -R32 ;  /* 0x000000ffff208224 */ /* 0x000fc400078e0a20 */
[----:B------:R-:W-:Y:S01]  /*2210*/  IMAD.HI.U32 R38, R5, R41, RZ ;  /* 0x0000002905267227 */ /* 0x000fe200078e00ff */
[----:B------:R-:W-:-:S03]  /*2220*/  ISETP.GT.U32.AND P1, PT, R2, R34, PT ;  /* 0x000000220200720c */ /* 0x000fc60003f24070 */
[----:B------:R-:W-:-:S04]  /*2230*/  IMAD.HI.U32 R36, R5, R39, RZ ;  /* 0x0000002705247227 */ /* 0x000fc800078e00ff */
[--C-:B------:R-:W-:Y:S01]  /*2240*/  @!P3 IMAD.IADD R35, R35, 0x1, -R2.reuse ;  /* 0x000000012323b824 */ /* 0x100fe200078e0a02 */
[----:B------:R-:W-:Y:S01]  /*2250*/  ISETP.GE.AND P3, PT, R43, RZ, PT ;  /* 0x000000ff2b00720c */ /* 0x000fe20003f66270 */
[----:B------:R-:W-:Y:S01]  /*2260*/  @!P4 IMAD.IADD R33, R33, 0x1, -R2 ;  /* 0x000000012121c824 */ /* 0x000fe200078e0a02 */
[----:B------:R-:W-:Y:S01]  /*2270*/  ISETP.GE.AND P4, PT, R37, RZ, PT ;  /* 0x000000ff2500720c */ /* 0x000fe20003f86270 */
[----:B------:R-:W-:Y:S01]  /*2280*/  IMAD.HI.U32 R37, R5, R40, RZ ;  /* 0x0000002805257227 */ /* 0x000fe200078e00ff */
[----:B------:R-:W-:-:S03]  /*2290*/  ISETP.GT.U32.AND P0, PT, R2, R35, PT ;  /* 0x000000230200720c */ /* 0x000fc60003f04070 */
[----:B------:R-:W-:Y:S02]  /*22a0*/  IMAD.MOV R37, RZ, RZ, -R37 ;  /* 0x000000ffff257224 */ /* 0x000fe400078e0a25 */
[----:B------:R-:W-:Y:S02]  /*22b0*/  IMAD.MOV R38, RZ, RZ, -R38 ;  /* 0x000000ffff267224 */ /* 0x000fe400078e0a26 */
[C---:B------:R-:W-:Y:S02]  /*22c0*/  IMAD R37, R2.reuse, R37, R40 ;  /* 0x0000002502257224 */ /* 0x040fe400078e0228 */
[----:B------:R-:W-:Y:S02]  /*22d0*/  IMAD.MOV R36, RZ, RZ, -R36 ;  /* 0x000000ffff247224 */ /* 0x000fe400078e0a24 */
[C---:B------:R-:W-:Y:S01]  /*22e0*/  IMAD R40, R2.reuse, R38, R41 ;  /* 0x0000002602287224 */ /* 0x040fe200078e0229 */
[----:B------:R-:W-:Y:S01]  /*22f0*/  LOP3.LUT R38, R3, 0x1e, RZ, 0xfc, !PT ;  /* 0x0000001e03267812 */ /* 0x000fe200078efcff */
[--C-:B------:R-:W-:Y:S01]  /*2300*/  @!P0 IMAD.IADD R35, R35, 0x1, -R2.reuse ;  /* 0x0000000123238824 */ /* 0x100fe200078e0a02 */
[C---:B------:R-:W-:Y:S01]  /*2310*/  ISETP.GT.U32.AND P0, PT, R2.reuse, R37, PT ;  /* 0x000000250200720c */ /* 0x040fe20003f04070 */
[----:B------:R-:W-:Y:S01]  /*2320*/  IMAD R36, R2, R36, R39 ;  /* 0x0000002402247224 */ /* 0x000fe200078e0227 */
[----:B------:R-:W-:Y:S01]  /*2330*/  IABS R43, R38 ;  /* 0x00000026002b7213 */ /* 0x000fe20000000000 */
[----:B------:R-:W-:Y:S01]  /*2340*/  @!P1 IMAD.IADD R34, R34, 0x1, -R2 ;  /* 0x0000000122229824 */ /* 0x000fe200078e0a02 */
[----:B------:R-:W-:Y:S01]  /*2350*/  ISETP.GE.AND P1, PT, R42, RZ, PT ;  /* 0x000000ff2a00720c */ /* 0x000fe20003f26270 */
[----:B------:R-:W-:Y:S01]  /*2360*/  @!P5 IMAD.MOV R33, RZ, RZ, -R33 ;  /* 0x000000ffff21d224 */ /* 0x000fe200078e0a21 */
[----:B------:R-:W-:Y:S01]  /*2370*/  ISETP.GT.U32.AND P5, PT, R2, R36, PT ;  /* 0x000000240200720c */ /* 0x000fe20003fa4070 */
[----:B------:R-:W-:Y:S01]  /*2380*/  @!P2 IMAD.MOV R34, RZ, RZ, -R34 ;  /* 0x000000ffff22a224 */ /* 0x000fe200078e0a22 */
[----:B------:R-:W-:Y:S01]  /*2390*/  ISETP.GE.AND P2, PT, R38, RZ, PT ;  /* 0x000000ff2600720c */ /* 0x000fe20003f46270 */
[----:B------:R-:W-:-:S04]  /*23a0*/  IMAD.HI.U32 R38, R5, R43, RZ ;  /* 0x0000002b05267227 */ /* 0x000fc800078e00ff */
[----:B------:R-:W-:Y:S02]  /*23b0*/  @!P0 IMAD.IADD R37, R37, 0x1, -R2 ;  /* 0x0000000125258824 */ /* 0x000fe400078e0a02 */
[----:B------:R-:W-:Y:S01]  /*23c0*/  @!P6 IMAD.MOV R35, RZ, RZ, -R35 ;  /* 0x000000ffff23e224 */ /* 0x000fe200078e0a23 */
[C---:B------:R-:W-:Y:S01]  /*23d0*/  ISETP.GT.U32.AND P6, PT, R2.reuse, R40, PT ;  /* 0x000000280200720c */ /* 0x040fe20003fc4070 */
[----:B------:R-:W-:Y:S01]  /*23e0*/  IMAD.HI.U32 R39, R5, R44, RZ ;  /* 0x0000002c05277227 */ /* 0x000fe200078e00ff */
[----:B------:R-:W-:-:S03]  /*23f0*/  ISETP.GT.U32.AND P0, PT, R2, R37, PT ;  /* 0x000000250200720c */ /* 0x000fc60003f04070 */
[----:B------:R-:W-:Y:S02]  /*2400*/  IMAD.MOV R38, RZ, RZ, -R38 ;  /* 0x000000ffff267224 */ /* 0x000fe400078e0a26 */
[----:B------:R-:W-:Y:S02]  /*2410*/  IMAD.MOV R39, RZ, RZ, -R39 ;  /* 0x000000ffff277224 */ /* 0x000fe400078e0a27 */
[----:B------:R-:W-:Y:S02]  /*2420*/  IMAD R38, R2, R38, R43 ;  /* 0x0000002602267224 */ /* 0x000fe400078e022b */
[----:B------:R-:W-:Y:S02]  /*2430*/  @!P5 IMAD.IADD R36, R36, 0x1, -R2 ;  /* 0x000000012424d824 */ /* 0x000fe400078e0a02 */
[C---:B------:R-:W-:Y:S02]  /*2440*/  IMAD R39, R2.reuse, R39, R44 ;  /* 0x0000002702277224 */ /* 0x040fe400078e022c */
[----:B------:R-:W-:Y:S01]  /*2450*/  @!P0 IMAD.IADD R37, R37, 0x1, -R2 ;  /* 0x0000000125258824 */ /* 0x000fe200078e0a02 */
[C---:B------:R-:W-:Y:S01]  /*2460*/  ISETP.GT.U32.AND P0, PT, R2.reuse, R38, PT ;  /* 0x000000260200720c */ /* 0x040fe20003f04070 */
[----:B------:R-:W-:Y:S01]  /*2470*/  IMAD.HI.U32 R41, R5, R46, RZ ;  /* 0x0000002e05297227 */ /* 0x000fe200078e00ff */
[----:B------:R-:W-:-:S03]  /*2480*/  ISETP.GT.U32.AND P5, PT, R2, R36, PT ;  /* 0x000000240200720c */ /* 0x000fc60003fa4070 */
[----:B------:R-:W-:Y:S01]  /*2490*/  @!P6 IMAD.IADD R40, R40, 0x1, -R2 ;  /* 0x000000012828e824 */ /* 0x000fe200078e0a02 */
[----:B------:R-:W-:Y:S01]  /*24a0*/  ISETP.GT.U32.AND P6, PT, R2, R39, PT ;  /* 0x000000270200720c */ /* 0x000fe20003fc4070 */
[----:B------:R-:W-:-:S04]  /*24b0*/  IMAD.HI.U32 R42, R5, R47, RZ ;  /* 0x0000002f052a7227 */ /* 0x000fc800078e00ff */
[----:B------:R-:W-:Y:S02]  /*24c0*/  IMAD.MOV R41, RZ, RZ, -R41 ;  /* 0x000000ffff297224 */ /* 0x000fe400078e0a29 */
[----:B------:R-:W-:Y:S02]  /*24d0*/  IMAD.MOV R42, RZ, RZ, -R42 ;  /* 0x000000ffff2a7224 */ /* 0x000fe400078e0a2a */
[C---:B------:R-:W-:Y:S01]  /*24e0*/  IMAD R41, R2.reuse, R41, R46 ;  /* 0x0000002902297224 */ /* 0x040fe200078e022e */
[----:B------:R-:W-:Y:S01]  /*24f0*/  LOP3.LUT R46, R3, 0x1a, RZ, 0xfc, !PT ;  /* 0x0000001a032e7812 */ /* 0x000fe200078efcff */
[----:B------:R-:W-:Y:S02]  /*2500*/  IMAD R43, R2, R42, R47 ;  /* 0x0000002a022b7224 */ /* 0x000fe400078e022f */
[--C-:B------:R-:W-:Y:S01]  /*2510*/  @!P0 IMAD.IADD R38, R38, 0x1, -R2.reuse ;  /* 0x0000000126268824 */ /* 0x100fe200078e0a02 */
[----:B------:R-:W-:Y:S01]  /*2520*/  IABS R47, R46 ;  /* 0x0000002e002f7213 */ /* 0x000fe20000000000 */
[--C-:B------:R-:W-:Y:S01]  /*2530*/  @!P5 IMAD.IADD R36, R36, 0x1, -R2.reuse ;  /* 0x000000012424d824 */ /* 0x100fe200078e0a02 */
[----:B------:R-:W-:Y:S01]  /*2540*/  ISETP.GE.AND P5, PT, R48, RZ, PT ;  /* 0x000000ff3000720c */ /* 0x000fe20003fa6270 */
[----:B------:R-:W-:Y:S01]  /*2550*/  @!P6 IMAD.IADD R39, R39, 0x1, -R2 ;  /* 0x000000012727e824 */ /* 0x000fe200078e0a02 */
[----:B------:R-:W-:Y:S01]  /*2560*/  LOP3.LUT R48, R3, 0x19, RZ, 0xfc, !PT ;  /* 0x0000001903307812 */ /* 0x000fe200078efcff */
[----:B------:R-:W-:Y:S01]  /*2570*/  IMAD.HI.U32 R42, R5, R47, RZ ;  /* 0x0000002f052a7227 */ /* 0x000fe200078e00ff */
[----:B------:R-:W-:-:S02]  /*2580*/  ISETP.GT.U32.AND P6, PT, R2, R38, PT ;  /* 0x000000260200720c */ /* 0x000fc40003fc4070 */
[----:B------:R-:W-:Y:S01]  /*2590*/  IABS R49, R48 ;  /* 0x0000003000317213 */ /* 0x000fe20000000000 */
[----:B------:R-:W-:Y:S01]  /*25a0*/  IMAD.MOV R42, RZ, RZ, -R42 ;  /* 0x000000ffff2a7224 */ /* 0x000fe200078e0a2a */
[C---:B------:R-:W-:Y:S01]  /*25b0*/  ISETP.GT.U32.AND P0, PT, R2.reuse, R40, PT ;  /* 0x000000280200720c */ /* 0x040fe20003f04070 */
[----:B------:R-:W-:Y:S01]  /*25c0*/  @!P1 IMAD.MOV R37, RZ, RZ, -R37 ;  /* 0x000000ffff259224 */ /* 0x000fe200078e0a25 */
[----:B------:R-:W-:Y:S01]  /*25d0*/  ISETP.GT.U32.AND P1, PT, R2, R41, PT ;  /* 0x000000290200720c */ /* 0x000fe20003f24070 */
[----:B------:R-:W-:-:S04]  /*25e0*/  IMAD.HI.U32 R44, R5, R49, RZ ;  /* 0x00000031052c7227 */ /* 0x000fc800078e00ff */
[C---:B------:R-:W-:Y:S02]  /*25f0*/  IMAD R47, R2.reuse, R42, R47 ;  /* 0x0000002a022f7224 */ /* 0x040fe400078e022f */
[----:B------:R-:W-:Y:S02]  /*2600*/  IMAD.MOV R44, RZ, RZ, -R44 ;  /* 0x000000ffff2c7224 */ /* 0x000fe400078e0a2c */
[----:B------:R-:W-:Y:S01]  /*2610*/  @!P4 IMAD.MOV R36, RZ, RZ, -R36 ;  /* 0x000000ffff24c224 */ /* 0x000fe200078e0a24 */
[----:B------:R-:W-:Y:S01]  /*2620*/  ISETP.GT.U32.AND P4, PT, R2, R39, PT ;  /* 0x000000270200720c */ /* 0x000fe20003f84070 */
[--C-:B------:R-:W-:Y:S01]  /*2630*/  @!P6 IMAD.IADD R38, R38, 0x1, -R2.reuse ;  /* 0x000000012626e824 */ /* 0x100fe200078e0a02 */
[----:B------:R-:W-:Y:S01]  /*2640*/  ISETP.GT.U32.AND P6, PT, R2, R47, PT ;  /* 0x0000002f0200720c */ /* 0x000fe20003fc4070 */
[----:B------:R-:W-:Y:S01]  /*2650*/  @!P0 IMAD.IADD R40, R40, 0x1, -R2 ;  /* 0x0000000128288824 */ /* 0x000fe200078e0a02 */
[C---:B------:R-:W-:Y:S01]  /*2660*/  ISETP.GT.U32.AND P0, PT, R2.reuse, R43, PT ;  /* 0x0000002b0200720c */ /* 0x040fe20003f04070 */
[----:B------:R-:W-:-:S02]  /*2670*/  IMAD R49, R2, R44, R49 ;  /* 0x0000002c02317224 */ /* 0x000fc400078e0231 */
[----:B------:R-:W-:Y:S02]  /*2680*/  @!P1 IMAD.IADD R41, R41, 0x1, -R2 ;  /* 0x0000000129299824 */ /* 0x000fe400078e0a02 */
[----:B------:R-:W-:Y:S01]  /*2690*/  IMAD.HI.U32 R42, R5, R51, RZ ;  /* 0x00000033052a7227 */ /* 0x000fe200078e00ff */
[----:B------:R-:W-:-:S03]  /*26a0*/  ISETP.GT.U32.AND P1, PT, R2, R49, PT ;  /* 0x000000310200720c */ /* 0x000fc60003f24070 */
[--C-:B------:R-:W-:Y:S01]  /*26b0*/  @!P4 IMAD.IADD R39, R39, 0x1, -R2.reuse ;  /* 0x000000012727c824 */ /* 0x100fe200078e0a02 */
[----:B------:R-:W-:Y:S01]  /*26c0*/  ISETP.GE.AND P4, PT, R50, RZ, PT ;  /* 0x000000ff3200720c */ /* 0x000fe20003f86270 */
[--C-:B------:R-:W-:Y:S01]  /*26d0*/  @!P6 IMAD.IADD R47, R47, 0x1, -R2.reuse ;  /* 0x000000012f2fe824 */ /* 0x100fe200078e0a02 */
[----:B------:R-:W-:Y:S01]  /*26e0*/  ISETP.GT.U32.AND P6, PT, R2, R41, PT ;  /* 0x000000290200720c */ /* 0x000fe20003fc4070 */
[----:B------:R-:W-:Y:S01]  /*26f0*/  @!P0 IMAD.IADD R43, R43, 0x1, -R2 ;  /* 0x000000012b2b8824 */ /* 0x000fe200078e0a02 */
[----:B------:R-:W-:Y:S01]  /*2700*/  LOP3.LUT R50, R3, 0x16, RZ, 0xfc, !PT ;  /* 0x0000001603327812 */ /* 0x000fe200078efcff */
[----:B------:R-:W-:Y:S01]  /*2710*/  IMAD.HI.U32 R44, R5, R53, RZ ;  /* 0x00000035052c7227 */ /* 0x000fe200078e00ff */
[----:B------:R-:W-:Y:S02]  /*2720*/  ISETP.GE.AND P0, PT, R52, RZ, PT ;  /* 0x000000ff3400720c */ /* 0x000fe40003f06270 */
[----:B------:R-:W-:Y:S01]  /*2730*/  IABS R55, R50 ;  /* 0x0000003200377213 */ /* 0x000fe20000000000 */
[----:B------:R-:W-:Y:S01]  /*2740*/  IMAD.MOV R42, RZ, RZ, -R42 ;  /* 0x000000ffff2a7224 */ /* 0x000fe200078e0a2a */
[----:B------:R-:W-:Y:S01]  /*2750*/  LOP3.LUT R52, R3, 0x15, RZ, 0xfc, !PT ;  /* 0x0000001503347812 */ /* 0x000fe200078efcff */
[----:B------:R-:W-:Y:S01]  /*2760*/  @!P1 IMAD.IADD R49, R49, 0x1, -R2 ;  /* 0x0000000131319824 */ /* 0x000fe200078e0a02 */
[C---:B------:R-:W-:Y:S01]  /*2770*/  ISETP.GT.U32.AND P1, PT, R2.reuse, R43, PT ;  /* 0x0000002b0200720c */ /* 0x040fe20003f24070 */
[----:B------:R-:W-:Y:S01]  /*2780*/  IMAD.MOV R44, RZ, RZ, -R44 ;  /* 0x000000ffff2c7224 */ /* 0x000fe200078e0a2c */
[----:B------:R-:W-:Y:S01]  /*2790*/  IABS R57, R52 ;  /* 0x0000003400397213 */ /* 0x000fe20000000000 */
[----:B------:R-:W-:-:S02]  /*27a0*/  IMAD R51, R2, R42, R51 ;  /* 0x0000002a02337224 */ /* 0x000fc400078e0233 */
[----:B------:R-:W-:Y:S01]  /*27b0*/  @!P3 IMAD.MOV R40, RZ, RZ, -R40 ;  /* 0x000000ffff28b224 */ /* 0x000fe200078e0a28 */
[----:B------:R-:W-:Y:S01]  /*27c0*/  ISETP.GT.U32.AND P3, PT, R2, R47, PT ;  /* 0x0000002f0200720c */ /* 0x000fe20003f64070 */
[----:B------:R-:W-:-:S04]  /*27d0*/  IMAD.HI.U32 R42, R5, R55, RZ ;  /* 0x00000037052a7227 */ /* 0x000fc800078e00ff */
[----:B------:R-:W-:Y:S02]  /*27e0*/  IMAD R53, R2, R44, R53 ;  /* 0x0000002c02357224 */ /* 0x000fe400078e0235 */
[----:B------:R-:W-:Y:S01]  /*27f0*/  @!P6 IMAD.IADD R41, R41, 0x1, -R2 ;  /* 0x000000012929e824 */ /* 0x000fe200078e0a02 */
[----:B------:R-:W-:Y:S01]  /*2800*/  ISETP.GE.AND P6, PT, R46, RZ, PT ;  /* 0x000000ff2e00720c */ /* 0x000fe20003fc6270 */
[----:B------:R-:W-:Y:S01]  /*2810*/  IMAD.MOV R44, RZ, RZ, -R42 ;  /* 0x000000ffff2c7224 */ /* 0x000fe200078e0a2a */
[----:B------:R-:W-:Y:S01]  /*2820*/  LOP3.LUT R46, R3, 0x14, RZ, 0xfc, !PT ;  /* 0x00000014032e7812 */ /* 0x000fe200078efcff */
[----:B------:R-:W-:-:S03]  /*2830*/  IMAD.HI.U32 R42, R5, R57, RZ ;  /* 0x00000039052a7227 */ /* 0x000fc600078e00ff */
[----:B------:R-:W-:Y:S01]  /*2840*/  IABS R59, R46 ;  /* 0x0000002e003b7213 */ /* 0x000fe20000000000 */
[----:B------:R-:W-:Y:S01]  /*2850*/  @!P1 IMAD.IADD R43, R43, 0x1, -R2 ;  /* 0x000000012b2b9824 */ /* 0x000fe200078e0a02 */
[C---:B------:R-:W-:Y:S01]  /*2860*/  ISETP.GT.U32.AND P1, PT, R2.reuse, R53, PT ;  /* 0x000000350200720c */ /* 0x040fe20003f24070 */
[----:B------:R-:W-:Y:S01]  /*2870*/  IMAD R55, R2, R44, R55 ;  /* 0x0000002c02377224 */ /* 0x000fe200078e0237 */
[----:B------:R-:W-:Y:S01]  /*2880*/  LOP3.LUT R44, R3, 0x13, RZ, 0xfc, !PT ;  /* 0x00000013032c7812 */ /* 0x000fe200078efcff */
[----:B------:R-:W-:Y:S02]  /*2890*/  IMAD.MOV R42, RZ, RZ, -R42 ;  /* 0x000000ffff2a7224 */ /* 0x000fe400078e0a2a */
[----:B------:R-:W-:Y:S01]  /*28a0*/  @!P3 IMAD.IADD R47, R47, 0x1, -R2 ;  /* 0x000000012f2fb824 */ /* 0x000fe200078e0a02 */
[----:B------:R-:W-:Y:S01]  /*28b0*/  ISETP.GE.AND P3, PT, R48, RZ, PT ;  /* 0x000000ff3000720c */ /* 0x000fe20003f66270 */
[C---:B------:R-:W-:Y:S01]  /*28c0*/  IMAD R57, R2.reuse, R42, R57 ;  /* 0x0000002a02397224 */ /* 0x040fe200078e0239 */
[----:B------:R-:W-:Y:S01]  /*28d0*/  IABS R61, R44 ;  /* 0x0000002c003d7213 */ /* 0x000fe20000000000 */
[----:B------:R-:W-:Y:S01]  /*28e0*/  @!P0 IMAD.MOV R43, RZ, RZ, -R43 ;  /* 0x000000ffff2b8224 */ /* 0x000fe200078e0a2b */
[C---:B------:R-:W-:Y:S01]  /*28f0*/  ISETP.GT.U32.AND P0, PT, R2.reuse, R55, PT ;  /* 0x000000370200720c */ /* 0x040fe20003f04070 */
[----:B------:R-:W-:Y:S01]  /*2900*/  @!P5 IMAD.MOV R39, RZ, RZ, -R39 ;  /* 0x000000ffff27d224 */ /* 0x000fe200078e0a27 */
[C---:B------:R-:W-:Y:S01]  /*2910*/  ISETP.GT.U32.AND P5, PT, R2.reuse, R51, PT ;  /* 0x000000330200720c */ /* 0x040fe20003fa4070 */
[----:B------:R-:W-:Y:S01]  /*2920*/  @!P2 IMAD.MOV R38, RZ, RZ, -R38 ;  /* 0x000000ffff26a224 */ /* 0x000fe200078e0a26 */
[C---:B------:R-:W-:Y:S01]  /*2930*/  ISETP.GT.U32.AND P2, PT, R2.reuse, R49, PT ;  /* 0x000000310200720c */ /* 0x040fe20003f44070 */
[----:B------:R-:W-:Y:S01]  /*2940*/  @!P6 IMAD.MOV R47, RZ, RZ, -R47 ;  /* 0x000000ffff2fe224 */ /* 0x000fe200078e0a2f */
[----:B------:R-:W-:Y:S01]  /*2950*/  ISETP.GT.U32.AND P6, PT, R2, R57, PT ;  /* 0x000000390200720c */ /* 0x000fe20003fc4070 */
[----:B------:R-:W-:Y:S01]  /*2960*/  IMAD.HI.U32 R42, R5, R59, RZ ;  /* 0x0000003b052a7227 */ /* 0x000fe200078e00ff */
[----:B------:R-:W-:-:S03]  /*2970*/  LOP3.LUT R48, R3, 0x10, RZ, 0xfc, !PT ;  /* 0x0000001003307812 */ /* 0x000fc600078efcff */
[----:B------:R-:W-:Y:S01]  /*2980*/  IMAD.MOV R42, RZ, RZ, -R42 ;  /* 0x000000ffff2a7224 */ /* 0x000fe200078e0a2a */
[----:B------:R-:W-:Y:S01]  /*2990*/  IABS R67, R48 ;  /* 0x0000003000437213 */ /* 0x000fe20000000000 */
[--C-:B------:R-:W-:Y:S01]  /*29a0*/  @!P0 IMAD.IADD R55, R55, 0x1, -R2.reuse ;  /* 0x0000000137378824 */ /* 0x100fe200078e0a02 */
[----:B------:R-:W-:Y:S01]  /*29b0*/  ISETP.GE.AND P0, PT, R44, RZ, PT ;  /* 0x000000ff2c00720c */ /* 0x000fe20003f06270 */
[--C-:B------:R-:W-:Y:S01]  /*29c0*/  @!P5 IMAD.IADD R51, R51, 0x1, -R2.reuse ;  /* 0x000000013333d824 */ /* 0x100fe200078e0a02 */
[----:B------:R-:W-:Y:S01]  /*29d0*/  LOP3.LUT R44, R3, 0x12, RZ, 0xfc, !PT ;  /* 0x00000012032c7812 */ /* 0x000fe200078efcff */
[--C-:B------:R-:W-:Y:S01]  /*29e0*/  @!P2 IMAD.IADD R49, R49, 0x1, -R2.reuse ;  /* 0x000000013131a824 */ /* 0x100fe200078e0a02 */
[----:B------:R-:W-:Y:S01]  /*29f0*/  ISETP.GE.AND P2, PT, R54, RZ, PT ;  /* 0x000000ff3600720c */ /* 0x000fe20003f46270 */
[--C-:B------:R-:W-:Y:S01]  /*2a00*/  @!P6 IMAD.IADD R57, R57, 0x1, -R2.reuse ;  /* 0x000000013939e824 */ /* 0x100fe200078e0a02 */
[C---:B------:R-:W-:Y:S01]  /*2a10*/  ISETP.GT.U32.AND P6, PT, R2.reuse, R55, PT ;  /* 0x000000370200720c */ /* 0x040fe20003fc4070 */
[----:B------:R-:W-:Y:S01]  /*2a20*/  @!P1 IMAD.IADD R53, R53, 0x1, -R2 ;  /* 0x0000000135359824 */ /* 0x000fe200078e0a02 */
[----:B------:R-:W-:Y:S01]  /*2a30*/  ISETP.GT.U32.AND P1, PT, R2, R51, PT ;  /* 0x000000330200720c */ /* 0x000fe20003f24070 */
[----:B------:R-:W-:Y:S01]  /*2a40*/  @!P3 IMAD.MOV R49, RZ, RZ, -R49 ;  /* 0x000000ffff31b224 */ /* 0x000fe200078e0a31 */
[----:B------:R-:W-:Y:S01]  /*2a50*/  ISETP.GE.AND P3, PT, R50, RZ, PT ;  /* 0x000000ff3200720c */ /* 0x000fe20003f66270 */
[----:B------:R-:W-:Y:S01]  /*2a60*/  IMAD R59, R2, R42, R59 ;  /* 0x0000002a023b7224 */ /* 0x000fe200078e023b */
[----:B------:R-:W-:Y:S01]  /*2a70*/  IABS R63, R44 ;  /* 0x0000002c003f7213 */ /* 0x000fe20000000000 */
[----:B------:R-:W-:Y:S01]  /*2a80*/  IMAD.HI.U32 R42, R5, R61, RZ ;  /* 0x0000003d052a7227 */ /* 0x000fe200078e00ff */
[----:B------:R-:W-:-:S02]  /*2a90*/  ISETP.GE.AND P5, PT, R56, RZ, PT ;  /* 0x000000ff3800720c */ /* 0x000fc40003fa6270 */
[C---:B------:R-:W-:Y:S01]  /*2aa0*/  LOP3.LUT R50, R3.reuse, 0xf, RZ, 0xfc, !PT ;  /* 0x0000000f03327812 */ /* 0x040fe200078efcff */
[----:B------:R-:W-:Y:S01]  /*2ab0*/  IMAD.MOV R42, RZ, RZ, -R42 ;  /* 0x000000ffff2a7224 */ /* 0x000fe200078e0a2a */
[----:B------:R-:W-:Y:S01]  /*2ac0*/  LOP3.LUT R54, R3, 0xc, RZ, 0xfc, !PT ;  /* 0x0000000c03367812 */ /* 0x000fe200078efcff */
[--C-:B------:R-:W-:Y:S01]  /*2ad0*/  @!P6 IMAD.IADD R55, R55, 0x1, -R2.reuse ;  /* 0x000000013737e824 */ /* 0x100fe200078e0a02 */
[C---:B------:R-:W-:Y:S01]  /*2ae0*/  ISETP.GT.U32.AND P6, PT, R2.reuse, R59, PT ;  /* 0x0000003b0200720c */ /* 0x040fe20003fc4070 */
[C---:B------:R-:W-:Y:S01]  /*2af0*/  IMAD R61, R2.reuse, R42, R61 ;  /* 0x0000002a023d7224 */ /* 0x040fe200078e023d */
[----:B------:R-:W-:Y:S01]  /*2b00*/  IABS R69, R50 ;  /* 0x0000003200457213 */ /* 0x000fe20000000000 */
[----:B------:R-:W-:Y:S01]  /*2b10*/  @!P4 IMAD.MOV R41, RZ, RZ, -R41 ;  /* 0x000000ffff29c224 */ /* 0x000fe200078e0a29 */
[----:B------:R-:W-:Y:S01]  /*2b20*/  ISETP.GT.U32.AND P4, PT, R2, R53, PT ;  /* 0x000000350200720c */ /* 0x000fe20003f84070 */
[----:B------:R-:W-:Y:S01]  /*2b30*/  @!P1 IMAD.IADD R51, R51, 0x1, -R2 ;  /* 0x0000000133339824 */ /* 0x000fe200078e0a02 */
[----:B------:R-:W-:Y:S01]  /*2b40*/  ISETP.GE.AND P1, PT, R52, RZ, PT ;  /* 0x000000ff3400720c */ /* 0x000fe20003f26270 */
[----:B------:R-:W-:Y:S01]  /*2b50*/  @!P3 IMAD.MOV R55, RZ, RZ, -R55 ;  /* 0x000000ffff37b224 */ /* 0x000fe200078e0a37 */
[C---:B------:R-:W-:Y:S01]  /*2b60*/  ISETP.GT.U32.AND P3, PT, R2.reuse, R61, PT ;  /* 0x0000003d0200720c */ /* 0x040fe20003f64070 */
[----:B------:R-:W-:Y:S01]  /*2b70*/  @!P2 IMAD.MOV R51, RZ, RZ, -R51 ;  /* 0x000000ffff33a224 */ /* 0x000fe200078e0a33 */
[----:B------:R-:W-:Y:S01]  /*2b80*/  ISETP.GT.U32.AND P2, PT, R2, R57, PT ;  /* 0x000000390200720c */ /* 0x000fe20003f44070 */
[----:B------:R-:W-:Y:S01]  /*2b90*/  IMAD.HI.U32 R42, R5, R63, RZ ;  /* 0x0000003f052a7227 */ /* 0x000fe200078e00ff */
[----:B------:R-:W-:-:S02]  /*2ba0*/  LOP3.LUT R52, R3, 0xd, RZ, 0xfc, !PT ;  /* 0x0000000d03347812 */ /* 0x000fc400078efcff */
[----:B------:R-:W-:Y:S01]  /*2bb0*/  IABS R75, R54 ;  /* 0x00000036004b7213 */ /* 0x000fe20000000000 */
[--C-:B------:R-:W-:Y:S01]  /*2bc0*/  @!P6 IMAD.IADD R59, R59, 0x1, -R2.reuse ;  /* 0x000000013b3be824 */ /* 0x100fe200078e0a02 */
[----:B------:R-:W-:Y:S01]  /*2bd0*/  IABS R73, R52 ;  /* 0x0000003400497213 */ /* 0x000fe20000000000 */
[--C-:B------:R-:W-:Y:S01]  /*2be0*/  @!P4 IMAD.IADD R53, R53, 0x1, -R2.reuse ;  /* 0x000000013535c824 */ /* 0x100fe200078e0a02 */
[----:B------:R-:W-:Y:S01]  /*2bf0*/  ISETP.GE.AND P4, PT, R46, RZ, PT ;  /* 0x000000ff2e00720c */ /* 0x000fe20003f86270 */
[----:B------:R-:W-:Y:S01]  /*2c00*/  IMAD R252, R252, UR41, RZ ;  /* 0x00000029fcfc7c24 */ /* 0x000fe2000f8e02ff */
[----:B------:R-:W-:Y:S01]  /*2c10*/  LOP3.LUT R46, R3, 0x11, RZ, 0xfc, !PT ;  /* 0x00000011032e7812 */ /* 0x000fe200078efcff */
[--C-:B------:R-:W-:Y:S01]  /*2c20*/  @!P3 IMAD.IADD R61, R61, 0x1, -R2.reuse ;  /* 0x000000013d3db824 */ /* 0x100fe200078e0a02 */
[----:B------:R-:W-:Y:S01]  /*2c30*/  ISETP.GT.U32.AND P6, PT, R2, R59, PT ;  /* 0x0000003b0200720c */ /* 0x000fe20003fc4070 */
[----:B------:R-:W-:Y:S01]  /*2c40*/  @!P2 IMAD.IADD R57, R57, 0x1, -R2 ;  /* 0x000000013939a824 */ /* 0x000fe200078e0a02 */
[----:B------:R-:W-:Y:S01]  /*2c50*/  ISETP.GE.AND P2, PT, R46, RZ, PT ;  /* 0x000000ff2e00720c */ /* 0x000fe20003f46270 */
[----:B------:R-:W-:Y:S01]  /*2c60*/  @!P5 IMAD.MOV R53, RZ, RZ, -R53 ;  /* 0x000000ffff35d224 */ /* 0x000fe200078e0a35 */
[----:B------:R-:W-:Y:S01]  /*2c70*/  IABS R65, R46 ;  /* 0x0000002e00417213 */ /* 0x000fe20000000000 */
[----:B------:R-:W-:Y:S01]  /*2c80*/  IMAD.MOV R46, RZ, RZ, -R42 ;  /* 0x000000ffff2e7224 */ /* 0x000fe200078e0a2a */
[----:B------:R-:W-:Y:S01]  /*2c90*/  ISETP.GT.U32.AND P3, PT, R2, R61, PT ;  /* 0x0000003d0200720c */ /* 0x000fe20003f64070 */
[----:B------:R-:W-:Y:S01]  /*2ca0*/  IMAD.HI.U32 R42, R5, R67, RZ ;  /* 0x00000043052a7227 */ /* 0x000fe200078e00ff */
[----:B------:R-:W-:-:S02]  /*2cb0*/  ISETP.GE.AND P5, PT, R44, RZ, PT ;  /* 0x000000ff2c00720c */ /* 0x000fc40003fa6270 */
[----:B------:R-:W-:Y:S01]  /*2cc0*/  IABS R56, R3 ;  /* 0x0000000300387213 */ /* 0x000fe20000000000 */
[----:B------:R-:W-:Y:S02]  /*2cd0*/  IMAD R63, R2, R46, R63 ;  /* 0x0000002e023f7224 */ /* 0x000fe400078e023f */
[----:B------:R-:W-:Y:S02]  /*2ce0*/  IMAD.MOV R46, RZ, RZ, -R42 ;  /* 0x000000ffff2e7224 */ /* 0x000fe400078e0a2a */
[----:B------:R-:W-:-:S04]  /*2cf0*/  IMAD.HI.U32 R44, R5, R65, RZ ;  /* 0x00000041052c7227 */ /* 0x000fc800078e00ff */
[C---:B------:R-:W-:Y:S02]  /*2d00*/  IMAD R67, R2.reuse, R46, R67 ;  /* 0x0000002e02437224 */ /* 0x040fe400078e0243 */
[--C-:B------:R-:W-:Y:S02]  /*2d10*/  @!P3 IMAD.IADD R61, R61, 0x1, -R2.reuse ;  /* 0x000000013d3db824 */ /* 0x100fe400078e0a02 */
[----:B------:R-:W-:Y:S01]  /*2d20*/  @!P6 IMAD.IADD R59, R59, 0x1, -R2 ;  /* 0x000000013b3be824 */ /* 0x000fe200078e0a02 */
[C---:B------:R-:W-:Y:S01]  /*2d30*/  ISETP.GT.U32.AND P3, PT, R2.reuse, R67, PT ;  /* 0x000000430200720c */ /* 0x040fe20003f64070 */
[----:B------:R-:W-:Y:S01]  /*2d40*/  IMAD.MOV R44, RZ, RZ, -R44 ;  /* 0x000000ffff2c7224 */ /* 0x000fe200078e0a2c */
[----:B------:R-:W-:Y:S01]  /*2d50*/  ISETP.GT.U32.AND P6, PT, R2, R63, PT ;  /* 0x0000003f0200720c */ /* 0x000fe20003fc4070 */
[----:B------:R-:W-:-:S04]  /*2d60*/  IMAD.HI.U32 R42, R5, R69, RZ ;  /* 0x00000045052a7227 */ /* 0x000fc800078e00ff */
[----:B------:R-:W-:Y:S02]  /*2d70*/  IMAD R65, R2, R44, R65 ;  /* 0x0000002c02417224 */ /* 0x000fe400078e0241 */
[----:B------:R-:W-:-:S04]  /*2d80*/  IMAD.HI.U32 R44, R5, R73, RZ ;  /* 0x00000049052c7227 */ /* 0x000fc800078e00ff */
[----:B------:R-:W-:Y:S02]  /*2d90*/  @!P3 IMAD.IADD R67, R67, 0x1, -R2 ;  /* 0x000000014343b824 */ /* 0x000fe400078e0a02 */
[----:B------:R-:W-:Y:S02]  /*2da0*/  IMAD.MOV R42, RZ, RZ, -R42 ;  /* 0x000000ffff2a7224 */ /* 0x000fe400078e0a2a */
[----:B------:R-:W-:Y:S01]  /*2db0*/  IMAD.MOV R44, RZ, RZ, -R44 ;  /* 0x000000ffff2c7224 */ /* 0x000fe200078e0a2c */
[C---:B------:R-:W-:Y:S01]  /*2dc0*/  ISETP.GT.U32.AND P3, PT, R2.reuse, R67, PT ;  /* 0x000000430200720c */ /* 0x040fe20003f64070 */
[C---:B------:R-:W-:Y:S02]  /*2dd0*/  IMAD R69, R2.reuse, R42, R69 ;  /* 0x0000002a02457224 */ /* 0x040fe400078e0245 */
[----:B------:R-:W-:Y:S02]  /*2de0*/  @!P6 IMAD.IADD R63, R63, 0x1, -R2 ;  /* 0x000000013f3fe824 */ /* 0x000fe400078e0a02 */
[----:B------:R-:W-:-:S02]  /*2df0*/  IMAD R73, R2, R44, R73 ;  /* 0x0000002c02497224 */ /* 0x000fc400078e0249 */
[----:B------:R-:W-:Y:S01]  /*2e00*/  @!P4 IMAD.MOV R59, RZ, RZ, -R59 ;  /* 0x000000ffff3bc224 */ /* 0x000fe200078e0a3b */
[C---:B------:R-:W-:Y:S01]  /*2e10*/  ISETP.GT.U32.AND P4, PT, R2.reuse, R65, PT ;  /* 0x000000410200720c */ /* 0x040fe20003f84070 */
[----:B------:R-:W-:Y:S01]  /*2e20*/  @!P0 IMAD.MOV R61, RZ, RZ, -R61 ;  /* 0x000000ffff3d8224 */ /* 0x000fe200078e0a3d */
[C---:B------:R-:W-:Y:S01]  /*2e30*/  ISETP.GT.U32.AND P6, PT, R2.reuse, R63, PT ;  /* 0x0000003f0200720c */ /* 0x040fe20003fc4070 */
[----:B------:R-:W-:Y:S01]  /*2e40*/  @!P1 IMAD.MOV R57, RZ, RZ, -R57 ;  /* 0x000000ffff399224 */ /* 0x000fe200078e0a39 */
[C---:B------:R-:W-:Y:S01]  /*2e50*/  ISETP.GT.U32.AND P0, PT, R2.reuse, R69, PT ;  /* 0x000000450200720c */ /* 0x040fe20003f04070 */
[----:B------:R-:W-:Y:S01]  /*2e60*/  @!P3 IMAD.IADD R67, R67, 0x1, -R2 ;  /* 0x000000014343b824 */ /* 0x000fe200078e0a02 */
[----:B------:R-:W-:Y:S01]  /*2e70*/  ISETP.GT.U32.AND P3, PT, R2, R73, PT ;  /* 0x000000490200720c */ /* 0x000fe20003f64070 */
[----:B------:R-:W-:Y:S01]  /*2e80*/  IMAD.HI.U32 R46, R5, R75, RZ ;  /* 0x0000004b052e7227 */ /* 0x000fe200078e00ff */
[----:B------:R-:W-:Y:S02]  /*2e90*/  ISETP.GE.AND P1, PT, R48, RZ, PT ;  /* 0x000000ff3000720c */ /* 0x000fe40003f26270 */
[----:B------:R-:W-:Y:S01]  /*2ea0*/  LOP3.LUT R48, R3, 0xe, RZ, 0xfc, !PT ;  /* 0x0000000e03307812 */ /* 0x000fe200078efcff */
[----:B------:R-:W-:-:S03]  /*2eb0*/  IMAD.HI.U32 R44, R5, R79, RZ ;  /* 0x0000004f052c7227 */ /* 0x000fc600078e00ff */
[----:B------:R-:W-:Y:S01]  /*2ec0*/  IABS R71, R48 ;  /* 0x0000003000477213 */ /* 0x000fe20000000000 */
[--C-:B------:R-:W-:Y:S02]  /*2ed0*/  @!P4 IMAD.IADD R65, R65, 0x1, -R2.reuse ;  /* 0x000000014141c824 */ /* 0x100fe400078e0a02 */
[--C-:B------:R-:W-:Y:S01]  /*2ee0*/  @!P6 IMAD.IADD R63, R63, 0x1, -R2.reuse ;  /* 0x000000013f3fe824 */ /* 0x100fe200078e0a02 */
[----:B------:R-:W-:Y:S01]  /*2ef0*/  ISETP.GE.AND P6, PT, R50, RZ, PT ;  /* 0x000000ff3200720c */ /* 0x000fe20003fc6270 */
[--C-:B------:R-:W-:Y:S01]  /*2f00*/  @!P0 IMAD.IADD R69, R69, 0x1, -R2.reuse ;  /* 0x0000000145458824 */ /* 0x100fe200078e0a02 */
[C---:B------:R-:W-:Y:S01]  /*2f10*/  ISETP.GT.U32.AND P4, PT, R2.reuse, R65, PT ;  /* 0x000000410200720c */ /* 0x040fe20003f84070 */
[----:B------:R-:W-:Y:S01]  /*2f20*/  @!P3 IMAD.IADD R73, R73, 0x1, -R2 ;  /* 0x000000014949b824 */ /* 0x000fe200078e0a02 */
[----:B------:R-:W-:Y:S01]  /*2f30*/  IABS R50, R74 ;  /* 0x0000004a00327213 */ /* 0x000fe20000000000 */
[----:B------:R-:W-:Y:S01]  /*2f40*/  IMAD.HI.U32 R42, R5, R71, RZ ;  /* 0x00000047052a7227 */ /* 0x000fe200078e00ff */
[----:B------:R-:W-:-:S03]  /*2f50*/  ISETP.GT.U32.AND P0, PT, R2, R69, PT ;  /* 0x000000450200720c */ /* 0x000fc60003f04070 */
[----:B------:R-:W-:Y:S01]  /*2f60*/  @!P5 IMAD.MOV R63, RZ, RZ, -R63 ;  /* 0x000000ffff3fd224 */ /* 0x000fe200078e0a3f */
[C---:B------:R-:W-:Y:S01]  /*2f70*/  ISETP.GT.U32.AND P5, PT, R2.reuse, R73, PT ;  /* 0x000000490200720c */ /* 0x040fe20003fa4070 */
[----:B------:R-:W-:Y:S02]  /*2f80*/  IMAD.MOV R42, RZ, RZ, -R42 ;  /* 0x000000ffff2a7224 */ /* 0x000fe400078e0a2a */
[----:B------:R-:W-:Y:S02]  /*2f90*/  IMAD.MOV R46, RZ, RZ, -R46 ;  /* 0x000000ffff2e7224 */ /* 0x000fe400078e0a2e */
[----:B------:R-:W-:Y:S02]  /*2fa0*/  IMAD R71, R2, R42, R71 ;  /* 0x0000002a02477224 */ /* 0x000fe400078e0247 */
[----:B------:R-:W-:Y:S02]  /*2fb0*/  IMAD.MOV R44, RZ, RZ, -R44 ;  /* 0x000000ffff2c7224 */ /* 0x000fe400078e0a2c */
[----:B------:R-:W-:-:S04]  /*2fc0*/  IMAD.HI.U32 R42, R5, R77, RZ ;  /* 0x0000004d052a7227 */ /* 0x000fc800078e00ff */
[C---:B------:R-:W-:Y:S02]  /*2fd0*/  IMAD R75, R2.reuse, R46, R75 ;  /* 0x0000002e024b7224 */ /* 0x040fe400078e024b */
[C---:B------:R-:W-:Y:S02]  /*2fe0*/  IMAD R79, R2.reuse, R44, R79 ;  /* 0x0000002c024f7224 */ /* 0x040fe400078e024f */
[----:B------:R-:W-:Y:S01]  /*2ff0*/  @!P4 IMAD.IADD R65, R65, 0x1, -R2 ;  /* 0x000000014141c824 */ /* 0x000fe200078e0a02 */
[C---:B------:R-:W-:Y:S01]  /*3000*/  ISETP.GT.U32.AND P4, PT, R2.reuse, R71, PT ;  /* 0x000000470200720c */ /* 0x040fe20003f84070 */
[----:B------:R-:W-:Y:S02]  /*3010*/  IMAD.MOV R42, RZ, RZ, -R42 ;  /* 0x000000ffff2a7224 */ /* 0x000fe400078e0a2a */
[--C-:B------:R-:W-:Y:S01]  /*3020*/  @!P0 IMAD.IADD R69, R69, 0x1, -R2.reuse ;  /* 0x0000000145458824 */ /* 0x100fe200078e0a02 */
[C---:B------:R-:W-:Y:S01]  /*3030*/  ISETP.GT.U32.AND P0, PT, R2.reuse, R75, PT ;  /* 0x0000004b0200720c */ /* 0x040fe20003f04070 */
[----:B------:R-:W-:Y:S01]  /*3040*/  @!P5 IMAD.IADD R73, R73, 0x1, -R2 ;  /* 0x000000014949d824 */ /* 0x000fe200078e0a02 */
[C---:B------:R-:W-:Y:S01]  /*3050*/  ISETP.GT.U32.AND P5, PT, R2.reuse, R79, PT ;  /* 0x0000004f0200720c */ /* 0x040fe20003fa4070 */
[----:B------:R-:W-:-:S02]  /*3060*/  IMAD R77, R2, R42, R77 ;  /* 0x0000002a024d7224 */ /* 0x000fc400078e024d */
[----:B------:R-:W-:-:S04]  /*3070*/  IMAD.HI.U32 R42, R5, R83, RZ ;  /* 0x00000053052a7227 */ /* 0x000fc800078e00ff */
[----:B------:R-:W-:Y:S02]  /*3080*/  IMAD.MOV R44, RZ, RZ, -R42 ;  /* 0x000000ffff2c7224 */ /* 0x000fe400078e0a2a */
[--C-:B------:R-:W-:Y:S01]  /*3090*/  @!P4 IMAD.IADD R71, R71, 0x1, -R2.reuse ;  /* 0x000000014747c824 */ /* 0x100fe200078e0a02 */
[----:B------:R-:W-:Y:S01]  /*30a0*/  ISETP.GE.AND P4, PT, R48, RZ, PT ;  /* 0x000000ff3000720c */ /* 0x000fe20003f86270 */
[C---:B------:R-:W-:Y:S02]  /*30b0*/  IMAD R83, R2.reuse, R44, R83 ;  /* 0x0000002c02537224 */ /* 0x040fe400078e0253 */
[--C-:B------:R-:W-:Y:S01]  /*30c0*/  @!P0 IMAD.IADD R75, R75, 0x1, -R2.reuse ;  /* 0x000000014b4b8824 */ /* 0x100fe200078e0a02 */
[C---:B------:R-:W-:Y:S01]  /*30d0*/  ISETP.GT.U32.AND P3, PT, R2.reuse, R71, PT ;  /* 0x000000470200720c */ /* 0x040fe20003f64070 */
[----:B------:R-:W-:Y:S01]  /*30e0*/  @!P5 IMAD.IADD R79, R79, 0x1, -R2 ;  /* 0x000000014f4fd824 */ /* 0x000fe200078e0a02 */
[C---:B------:R-:W-:Y:S01]  /*30f0*/  ISETP.GT.U32.AND P5, PT, R2.reuse, R83, PT ;  /* 0x000000530200720c */ /* 0x040fe20003fa4070 */
[----:B------:R-:W-:Y:S01]  /*3100*/  IMAD.HI.U32 R42, R5, R85, RZ ;  /* 0x00000055052a7227 */ /* 0x000fe200078e00ff */
[----:B------:R-:W-:-:S03]  /*3110*/  ISETP.GT.U32.AND P0, PT, R2, R75, PT ;  /* 0x0000004b0200720c */ /* 0x000fc60003f04070 */
[----:B------:R-:W-:-:S04]  /*3120*/  IMAD.HI.U32 R46, R5, R81, RZ ;  /* 0x00000051052e7227 */ /* 0x000fc800078e00ff */
[----:B------:R-:W-:Y:S02]  /*3130*/  IMAD.MOV R42, RZ, RZ, -R42 ;  /* 0x000000ffff2a7224 */ /* 0x000fe400078e0a2a */
[----:B------:R-:W-:Y:S02]  /*3140*/  IMAD.MOV R46, RZ, RZ, -R46 ;  /* 0x000000ffff2e7224 */ /* 0x000fe400078e0a2e */
[C---:B------:R-:W-:Y:S02]  /*3150*/  IMAD R85, R2.reuse, R42, R85 ;  /* 0x0000002a02557224 */ /* 0x040fe400078e0255 */
[C---:B------:R-:W-:Y:S02]  /*3160*/  IMAD R81, R2.reuse, R46, R81 ;  /* 0x0000002e02517224 */ /* 0x040fe400078e0251 */
[--C-:B------:R-:W-:Y:S01]  /*3170*/  @!P5 IMAD.IADD R83, R83, 0x1, -R2.reuse ;  /* 0x000000015353d824 */ /* 0x100fe200078e0a02 */
[C---:B------:R-:W-:Y:S01]  /*3180*/  ISETP.GT.U32.AND P5, PT, R2.reuse, R85, PT ;  /* 0x000000550200720c */ /* 0x040fe20003fa4070 */
[----:B------:R-:W-:Y:S01]  /*3190*/  @!P3 IMAD.IADD R71, R71, 0x1, -R2 ;  /* 0x000000014747b824 */ /* 0x000fe200078e0a02 */
[----:B------:R-:W-:Y:S01]  /*31a0*/  ISETP.GT.U32.AND P3, PT, R2, R77, PT ;  /* 0x0000004d0200720c */ /* 0x000fe20003f64070 */
[----:B------:R-:W-:-:S04]  /*31b0*/  IMAD.HI.U32 R44, R5, R87, RZ ;  /* 0x00000057052c7227 */ /* 0x000fc800078e00ff */
[----:B------:R-:W-:Y:S01]  /*31c0*/  @!P0 IMAD.IADD R75, R75, 0x1, -R2 ;  /* 0x000000014b4b8824 */ /* 0x000fe200078e0a02 */
[----:B------:R-:W-:Y:S01]  /*31d0*/  ISETP.GT.U32.AND P0, PT, R2, R81, PT ;  /* 0x000000510200720c */ /* 0x000fe20003f04070 */
[----:B------:R-:W-:Y:S02]  /*31e0*/  IMAD.MOV R44, RZ, RZ, -R44 ;  /* 0x000000ffff2c7224 */ /* 0x000fe400078e0a2c */
[----:B------:R-:W-:-:S04]  /*31f0*/  IMAD.HI.U32 R46, R5, R89, RZ ;  /* 0x00000059052e7227 */ /* 0x000fc800078e00ff */
[C---:B------:R-:W-:Y:S02]  /*3200*/  IMAD R87, R2.reuse, R44, R87 ;  /* 0x0000002c02577224 */ /* 0x040fe400078e0257 */
[--C-:B------:R-:W-:Y:S02]  /*3210*/  @!P5 IMAD.IADD R85, R85, 0x1, -R2.reuse ;  /* 0x000000015555d824 */ /* 0x100fe400078e0a02 */
[--C-:B------:R-:W-:Y:S01]  /*3220*/  @!P3 IMAD.IADD R77, R77, 0x1, -R2.reuse ;  /* 0x000000014d4db824 */ /* 0x100fe200078e0a02 */
[----:B------:R-:W-:Y:S01]  /*3230*/  ISETP.GT.U32.AND P5, PT, R2, R87, PT ;  /* 0x000000570200720c */ /* 0x000fe20003fa4070 */
[----:B------:R-:W-:Y:S01]  /*3240*/  @!P0 IMAD.IADD R81, R81, 0x1, -R2 ;  /* 0x0000000151518824 */ /* 0x000fe200078e0a02 */
[----:B------:R-:W-:Y:S01]  /*3250*/  ISETP.GE.AND P3, PT, R52, RZ, PT ;  /* 0x000000ff3400720c */ /* 0x000fe20003f66270 */
[----:B------:R-:W-:Y:S01]  /*3260*/  IMAD.MOV R46, RZ, RZ, -R46 ;  /* 0x000000ffff2e7224 */ /* 0x000fe200078e0a2e */
[----:B------:R-:W-:Y:S01]  /*3270*/  ISETP.GE.AND P0, PT, R54, RZ, PT ;  /* 0x000000ff3600720c */ /* 0x000fe20003f06270 */
[----:B------:R-:W-:Y:S01]  /*3280*/  IMAD.HI.U32 R42, R5, R91, RZ ;  /* 0x0000005b052a7227 */ /* 0x000fe200078e00ff */
[----:B------:R-:W-:-:S02]  /*3290*/  IABS R52, R76 ;  /* 0x0000004c00347213 */ /* 0x000fc40000000000 */
[----:B------:R-:W-:Y:S01]  /*32a0*/  IABS R54, R78 ;  /* 0x0000004e00367213 */ /* 0x000fe20000000000 */
[----:B------:R-:W-:Y:S01]  /*32b0*/  @!P2 IMAD.MOV R65, RZ, RZ, -R65 ;  /* 0x000000ffff41a224 */ /* 0x000fe200078e0a41 */
[C---:B------:R-:W-:Y:S01]  /*32c0*/  ISETP.GT.U32.AND P2, PT, R2.reuse, R77, PT ;  /* 0x0000004d0200720c */ /* 0x040fe20003f44070 */
[----:B------:R-:W-:Y:S01]  /*32d0*/  @!P1 IMAD.MOV R67, RZ, RZ, -R67 ;  /* 0x000000ffff439224 */ /* 0x000fe200078e0a43 */
[----:B------:R-:W-:Y:S01]  /*32e0*/  ISETP.GT.U32.AND P1, PT, R2, R79, PT ;  /* 0x0000004f0200720c */ /* 0x000fe20003f24070 */
[----:B------:R-:W-:-:S04]  /*32f0*/  IMAD.HI.U32 R44, R5, R50, RZ ;  /* 0x00000032052c7227 */ /* 0x000fc800078e00ff */
[----:B------:R-:W-:Y:S02]  /*3300*/  IMAD R89, R2, R46, R89 ;  /* 0x0000002e02597224 */ /* 0x000fe400078e0259 */
[----:B------:R-:W-:Y:S02]  /*3310*/  IMAD.MOV R42, RZ, RZ, -R42 ;  /* 0x000000ffff2a7224 */ /* 0x000fe400078e0a2a */
[----:B------:R-:W-:-:S04]  /*3320*/  IMAD.HI.U32 R46, R5, R52, RZ ;  /* 0x00000034052e7227 */ /* 0x000fc800078e00ff */
[----:B------:R-:W-:-:S04]  /*3330*/  IMAD.HI.U32 R48, R5, R54, RZ ;  /* 0x0000003605307227 */ /* 0x000fc800078e00ff */
[----:B------:R-:W-:Y:S02]  /*3340*/  IMAD.MOV R93, RZ, RZ, -R44 ;  /* 0x000000ffff5d7224 */ /* 0x000fe400078e0a2c */
[----:B------:R-:W-:Y:S02]  /*3350*/  IMAD R91, R2, R42, R91 ;  /* 0x0000002a025b7224 */ /* 0x000fe400078e025b */
[----:B------:R-:W-:Y:S02]  /*3360*/  IMAD.MOV R95, RZ, RZ, -R46 ;  /* 0x000000ffff5f7224 */ /* 0x000fe400078e0a2e */
[----:B------:R-:W-:-:S04]  /*3370*/  IMAD.HI.U32 R42, R5, R56, RZ ;  /* 0x00000038052a7227 */ /* 0x000fc800078e00ff */
[----:B------:R-:W-:Y:S01]  /*3380*/  @!P5 IMAD.IADD R87, R87, 0x1, -R2 ;  /* 0x000000015757d824 */ /* 0x000fe200078e0a02 */
[C---:B------:R-:W-:Y:S01]  /*3390*/  ISETP.GT.U32.AND P5, PT, R2.reuse, R81, PT ;  /* 0x000000510200720c */ /* 0x040fe20003fa4070 */
[----:B------:R-:W-:Y:S02]  /*33a0*/  IMAD.MOV R97, RZ, RZ, -R48 ;  /* 0x000000ffff617224 */ /* 0x000fe400078e0a30 */
[C---:B------:R-:W-:Y:S02]  /*33b0*/  IMAD R5, R2.reuse, R93, R50 ;  /* 0x0000005d02057224 */ /* 0x040fe400078e0232 */
[----:B------:R-:W-:Y:S01]  /*33c0*/  @!P4 IMAD.MOV R71, RZ, RZ, -R71 ;  /* 0x000000ffff47c224 */ /* 0x000fe200078e0a47 */
[C---:B------:R-:W-:Y:S01]  /*33d0*/  ISETP.GT.U32.AND P4, PT, R2.reuse, R83, PT ;  /* 0x000000530200720c */ /* 0x040fe20003f84070 */
[C---:B------:R-:W-:Y:S02]  /*33e0*/  IMAD R93, R2.reuse, R95, R52 ;  /* 0x0000005f025d7224 */ /* 0x040fe400078e0234 */
[----:B------:R-:W-:-:S02]  /*33f0*/  IMAD R95, R2, R97, R54 ;  /* 0x00000061025f7224 */ /* 0x000fc400078e0236 */
[----:B------:R-:W-:Y:S01]  /*3400*/  @!P6 IMAD.MOV R69, RZ, RZ, -R69 ;  /* 0x000000ffff45e224 */ /* 0x000fe200078e0a45 */
[C---:B------:R-:W-:Y:S01]  /*3410*/  ISETP.GT.U32.AND P6, PT, R2.reuse, R87, PT ;  /* 0x000000570200720c */ /* 0x040fe20003fc4070 */
[----:B------:R-:W-:Y:S01]  /*3420*/  @!P3 IMAD.MOV R73, RZ, RZ, -R73 ;  /* 0x000000ffff49b224 */ /* 0x000fe200078e0a49 */
[C---:B------:R-:W-:Y:S01]  /*3430*/  ISETP.GT.U32.AND P3, PT, R2.reuse, R85, PT ;  /* 0x000000550200720c */ /* 0x040fe20003f64070 */
[----:B------:R-:W-:Y:S01]  /*3440*/  @!P0 IMAD.MOV R75, RZ, RZ, -R75 ;  /* 0x000000ffff4b8224 */ /* 0x000fe200078e0a4b */
[C---:B------:R-:W-:Y:S01]  /*3450*/  ISETP.GT.U32.AND P0, PT, R2.reuse, R89, PT ;  /* 0x000000590200720c */ /* 0x040fe20003f04070 */
[--C-:B------:R-:W-:Y:S01]  /*3460*/  @!P2 IMAD.IADD R77, R77, 0x1, -R2.reuse ;  /* 0x000000014d4da824 */ /* 0x100fe200078e0a02 */
[C---:B------:R-:W-:Y:S01]  /*3470*/  ISETP.GT.U32.AND P2, PT, R2.reuse, R91, PT ;  /* 0x0000005b0200720c */ /* 0x040fe20003f44070 */
[----:B------:R-:W-:Y:S01]  /*3480*/  @!P1 IMAD.IADD R79, R79, 0x1, -R2 ;  /* 0x000000014f4f9824 */ /* 0x000fe200078e0a02 */
[----:B------:R-:W-:Y:S01]  /*3490*/  ISETP.GT.U32.AND P1, PT, R2, R5, PT ;  /* 0x000000050200720c */ /* 0x000fe20003f24070 */
[----:B------:R-:W-:Y:S01]  /*34a0*/  IMAD.MOV R97, RZ, RZ, -R42 ;  /* 0x000000ffff617224 */ /* 0x000fe200078e0a2a */
[----:B------:R-:W-:Y:S01]  /*34b0*/  SHF.R.S32.HI R42, RZ, 0x1f, R243 ;  /* 0x0000001fff2a7819 */ /* 0x000fe200000114f3 */
[----:B------:R-:W-:-:S02]  /*34c0*/  @!P5 IMAD.IADD R81, R81, 0x1, -R2 ;  /* 0x000000015151d824 */ /* 0x000fc400078e0a02 */
[----:B------:R-:W-:Y:S01]  /*34d0*/  IMAD R97, R2, R97, R56 ;  /* 0x0000006102617224 */ /* 0x000fe200078e0238 */
[----:B------:R-:W-:Y:S01]  /*34e0*/  LEA.HI R243, R42, R243, RZ, 0x7 ;  /* 0x000000f32af37211 */ /* 0x000fe200078f38ff */
[--C-:B------:R-:W-:Y:S01]  /*34f0*/  @!P4 IMAD.IADD R83, R83, 0x1, -R2.reuse ;  /* 0x000000015353c824 */ /* 0x100fe200078e0a02 */
[C---:B------:R-:W-:Y:S01]  /*3500*/  ISETP.GT.U32.AND P4, PT, R2.reuse, R93, PT ;  /* 0x0000005d0200720c */ /* 0x040fe20003f84070 */
[--C-:B------:R-:W-:Y:S01]  /*3510*/  @!P3 IMAD.IADD R85, R85, 0x1, -R2.reuse ;  /* 0x000000015555b824 */ /* 0x100fe200078e0a02 */
[----:B------:R-:W-:Y:S01]  /*3520*/  ISETP.GT.U32.AND P5, PT, R2, R97, PT ;  /* 0x000000610200720c */ /* 0x000fe20003fa4070 */
[--C-:B------:R-:W-:Y:S01]  /*3530*/  @!P6 IMAD.IADD R87, R87, 0x1, -R2.reuse ;  /* 0x000000015757e824 */ /* 0x100fe200078e0a02 */
[----:B------:R-:W-:Y:S01]  /*3540*/  ISETP.GE.AND P3, PT, R58, RZ, PT ;  /* 0x000000ff3a00720c */ /* 0x000fe20003f66270 */
[--C-:B------:R-:W-:Y:S01]  /*3550*/  @!P0 IMAD.IADD R89, R89, 0x1, -R2.reuse ;  /* 0x0000000159598824 */ /* 0x100fe200078e0a02 */
[----:B------:R-:W-:Y:S01]  /*3560*/  ISETP.GT.U32.AND P6, PT, R2, R95, PT ;  /* 0x0000005f0200720c */ /* 0x000fe20003fc4070 */
[--C-:B------:R-:W-:Y:S01]  /*3570*/  @!P2 IMAD.IADD R91, R91, 0x1, -R2.reuse ;  /* 0x000000015b5ba824 */ /* 0x100fe200078e0a02 */
[----:B------:R-:W-:Y:S01]  /*3580*/  ISETP.GE.AND P0, PT, R60, RZ, PT ;  /* 0x000000ff3c00720c */ /* 0x000fe20003f06270 */
[--C-:B------:R-:W-:Y:S01]  /*3590*/  @!P1 IMAD.IADD R5, R5, 0x1, -R2.reuse ;  /* 0x0000000105059824 */ /* 0x100fe200078e0a02 */
[----:B------:R-:W-:Y:S01]  /*35a0*/  ISETP.GE.AND P2, PT, R62, RZ, PT ;  /* 0x000000ff3e00720c */ /* 0x000fe20003f46270 */
[----:B------:R-:W-:Y:S01]  /*35b0*/  IMAD R251, R251, UR41, RZ ;  /* 0x00000029fbfb7c24 */ /* 0x000fe2000f8e02ff */
[----:B------:R-:W-:Y:S01]  /*35c0*/  ISETP.GE.AND P1, PT, R64, RZ, PT ;  /* 0x000000ff4000720c */ /* 0x000fe20003f26270 */
[--C-:B------:R-:W-:Y:S01]  /*35d0*/  @!P4 IMAD.IADD R93, R93, 0x1, -R2.reuse ;  /* 0x000000015d5dc824 */ /* 0x100fe200078e0a02 */
[----:B------:R-:W-:Y:S01]  /*35e0*/  ISETP.GE.AND P4, PT, R68, RZ, PT ;  /* 0x000000ff4400720c */ /* 0x000fe20003f86270 */
[--C-:B------:R-:W-:Y:S01]  /*35f0*/  @!P5 IMAD.IADD R97, R97, 0x1, -R2.reuse ;  /* 0x000000016161d824 */ /* 0x100fe200078e0a02 */
[----:B------:R-:W-:Y:S01]  /*3600*/  ISETP.GE.AND P5, PT, R66, RZ, PT ;  /* 0x000000ff4200720c */ /* 0x000fe20003fa6270 */
[----:B------:R-:W-:Y:S01]  /*3610*/  @!P3 IMAD.MOV R77, RZ, RZ, -R77 ;  /* 0x000000ffff4db224 */ /* 0x000fe200078e0a4d */
[C---:B------:R-:W-:Y:S01]  /*3620*/  ISETP.GT.U32.AND P3, PT, R2.reuse, R89, PT ;  /* 0x000000590200720c */ /* 0x040fe20003f64070 */
[--C-:B------:R-:W-:Y:S01]  /*3630*/  @!P6 IMAD.IADD R95, R95, 0x1, -R2.reuse ;  /* 0x000000015f5fe824 */ /* 0x100fe200078e0a02 */
[C---:B------:R-:W-:Y:S01]  /*3640*/  ISETP.GT.U32.AND P6, PT, R2.reuse, R93, PT ;  /* 0x0000005d0200720c */ /* 0x040fe20003fc4070 */
[----:B------:R-:W-:Y:S01]  /*3650*/  @!P0 IMAD.MOV R79, RZ, RZ, -R79 ;  /* 0x000000ffff4f8224 */ /* 0x000fe200078e0a4f */
[C---:B------:R-:W-:Y:S01]  /*3660*/  ISETP.GT.U32.AND P0, PT, R2.reuse, R91, PT ;  /* 0x0000005b0200720c */ /* 0x040fe20003f04070 */
[----:B------:R-:W-:Y:S01]  /*3670*/  @!P2 IMAD.MOV R81, RZ, RZ, -R81 ;  /* 0x000000ffff51a224 */ /* 0x000fe200078e0a51 */
[C---:B------:R-:W-:Y:S01]  /*3680*/  ISETP.GT.U32.AND P2, PT, R2.reuse, R5, PT ;  /* 0x000000050200720c */ /* 0x040fe20003f44070 */
[----:B------:R-:W-:Y:S01]  /*3690*/  @!P1 IMAD.MOV R83, RZ, RZ, -R83 ;  /* 0x000000ffff539224 */ /* 0x000fe200078e0a53 */
[C---:B------:R-:W-:Y:S01]  /*36a0*/  ISETP.GT.U32.AND P1, PT, R2.reuse, R97, PT ;  /* 0x000000610200720c */ /* 0x040fe20003f24070 */
[----:B------:R-:W-:Y:S01]  /*36b0*/  @!P4 IMAD.MOV R87, RZ, RZ, -R87 ;  /* 0x000000ffff57c224 */ /* 0x000fe200078e0a57 */
[----:B------:R-:W-:Y:S01]  /*36c0*/  ISETP.GE.AND P4, PT, R3, RZ, PT ;  /* 0x000000ff0300720c */ /* 0x000fe20003f86270 */
[----:B------:R-:W-:Y:S01]  /*36d0*/  @!P5 IMAD.MOV R85, RZ, RZ, -R85 ;  /* 0x000000ffff55d224 */ /* 0x000fe200078e0a55 */
[----:B------:R-:W-:Y:S01]  /*36e0*/  ISETP.GT.U32.AND P5, PT, R2, R95, PT ;  /* 0x0000005f0200720c */ /* 0x000fe20003fa4070 */
[--C-:B------:R-:W-:Y:S01]  /*36f0*/  @!P3 IMAD.IADD R89, R89, 0x1, -R2.reuse ;  /* 0x000000015959b824 */ /* 0x100fe200078e0a02 */
[----:B------:R-:W-:Y:S01]  /*3700*/  ISETP.GE.AND P3, PT, R70, RZ, PT ;  /* 0x000000ff4600720c */ /* 0x000fe20003f66270 */
        /* <DEDUP_REMOVED lines=8> */
[----:B------:R-:W-:Y:S01]  /*3790*/  IMAD R250, R250, UR41, RZ ;  /* 0x00000029fafa7c24 */ /* 0x000fe2000f8e02ff */
[----:B------:R-:W-:Y:S01]  /*37a0*/  LOP3.LUT R3, RZ, R45, RZ, 0x33, !PT ;  /* 0x0000002dff037212 */ /* 0x000fe200078e33ff */
[----:B------:R-:W-:Y:S01]  /*37b0*/  @!P5 IMAD.IADD R95, R95, 0x1, -R2 ;  /* 0x000000015f5fd824 */ /* 0x000fe200078e0a02 */
[----:B------:R-:W-:Y:S01]  /*37c0*/  ISETP.NE.AND P5, PT, R45, RZ, PT ;  /* 0x000000ff2d00720c */ /* 0x000fe20003fa5270 */
[----:B------:R-:W-:Y:S01]  /*37d0*/  IMAD.MOV.U32 R2, RZ, RZ, R5 ;  /* 0x000000ffff027224 */ /* 0x000fe200078e0005 */
[----:B------:R-:W-:Y:S01]  /*37e0*/  LEA.HI R78, R90, 0x2e, RZ, 0x1a ;  /* 0x0000002e5a4e7811 */ /* 0x000fe200078fd0ff */
[----:B------:R-:W-:Y:S01]  /*37f0*/  @!P3 IMAD.MOV R89, RZ, RZ, -R89 ;  /* 0x000000ffff59b224 */ /* 0x000fe200078e0a59 */
[C---:B------:R-:W-:Y:S01]  /*3800*/  SEL R6, R3.reuse, R6, !P5 ;  /* 0x0000000603067207 */ /* 0x040fe20006800000 */
        /* <DEDUP_REMOVED lines=10> */
[----:B------:R-:W-:Y:S01]  /*38b0*/  IMAD R6, R6, UR5, RZ ;  /* 0x0000000506067c24 */ /* 0x000fe2000f8e02ff */
[----:B------:R-:W-:Y:S01]  /*38c0*/  SEL R12, R3, R12, !P5 ;  /* 0x0000000c030c7207 */ /* 0x000fe20006800000 */
[----:B------:R-:W-:Y:S01]  /*38d0*/  IMAD R9, R9, UR5, RZ ;  /* 0x0000000509097c24 */ /* 0x000fe2000f8e02ff */
[----:B------:R-:W-:Y:S01]  /*38e0*/  SEL R13, R3, R13, !P5 ;  /* 0x0000000d030d7207 */ /* 0x000fe20006800000 */
[----:B------:R-:W-:Y:S01]  /*38f0*/  IMAD R7, R7, UR5, RZ ;  /* 0x0000000507077c24 */ /* 0x000fe2000f8e02ff */
[C---:B------:R-:W-:Y:S01]  /*3900*/  SEL R14, R3.reuse, R14, !P5 ;  /* 0x0000000e030e7207 */ /* 0x040fe20006800000 */
[----:B------:R-:W-:Y:S01]  /*3910*/  IMAD R8, R8, UR5, RZ ;  /* 0x0000000508087c24 */ /* 0x000fe2000f8e02ff */
[C---:B------:R-:W-:Y:S01]  /*3920*/  SEL R15, R3.reuse, R15, !P5 ;  /* 0x0000000f030f7207 */ /* 0x040fe20006800000 */
[----:B------:R-:W-:Y:S01]  /*3930*/  IMAD R10, R10, UR5, RZ ;  /* 0x000000050a0a7c24 */ /* 0x000fe2000f8e02ff */
[----:B------:R-:W-:Y:S01]  /*3940*/  SEL R16, R3, R16, !P5 ;  /* 0x0000001003107207 */ /* 0x000fe20006800000 */
        /* <DEDUP_REMOVED lines=107> */
[----:B------:R-:W0:Y:S01]  /*4000*/  LDC.64 R2, c[0x0][0x218] ;  /* 0x00008600ff027b82 */ /* 0x000e220000000a00 */
[----:B------:R-:W-:Y:S01]  /*4010*/  IMAD R89, R89, UR5, RZ ;  /* 0x0000000559597c24 */ /* 0x000fe2000f8e02ff */
[----:B------:R-:W-:Y:S01]  /*4020*/  LEA R76, P0, R77, UR6, 0x1 ;  /* 0x000000064d4c7c11 */ /* 0x000fe2000f8008ff */
[----:B------:R-:W-:Y:S01]  /*4030*/  IMAD R91, R91, UR5, RZ ;  /* 0x000000055b5b7c24 */ /* 0x000fe2000f8e02ff */
[----:B------:R-:W-:Y:S01]  /*4040*/  UIADD3 UR6, UR12, 0x4000, URZ ;  /* 0x000040000c067890 */ /* 0x000fe2000fffe03f */
[----:B------:R-:W-:Y:S01]  /*4050*/  IMAD R42, R42, UR5, RZ ;  /* 0x000000052a2a7c24 */ /* 0x000fe2000f8e02ff */
[----:B------:R-:W-:Y:S01]  /*4060*/  UMOV UR4, URZ ;  /* 0x0000003f00047c82 */ /* 0x000fe20008000000 */
[----:B------:R-:W-:Y:S01]  /*4070*/  IMAD R93, R93, UR5, RZ ;  /* 0x000000055d5d7c24 */ /* 0x000fe2000f8e02ff */
[----:B------:R-:W-:Y:S01]  /*4080*/  USHF.R.U32.HI UR10, URZ, 0x4, UR6 ;  /* 0x000000043f0a7899 */ /* 0x000fe20008011606 */
[----:B------:R-:W-:Y:S01]  /*4090*/  IMAD R95, R95, UR5, RZ ;  /* 0x000000055f5f7c24 */ /* 0x000fe2000f8e02ff */
[----:B------:R-:W-:Y:S01]  /*40a0*/  UIADD3 UR6, UP0, UR8, 0x80, URZ ;  /* 0x0000008008067890 */ /* 0x000fe2000ff1e03f */
[----:B------:R-:W-:Y:S01]  /*40b0*/  IMAD R97, R97, UR5, RZ ;  /* 0x0000000561617c24 */ /* 0x000fe2000f8e02ff */
[----:B------:R-:W-:Y:S01]  /*40c0*/  USGXT.U32 UR10, UR10, 0xe ;  /* 0x0000000e0a0a789a */ /* 0x000fe20008000000 */
[----:B------:R-:W-:Y:S01]  /*40d0*/  IMAD R78, R78, UR41, RZ ;  /* 0x000000294e4e7c24 */ /* 0x000fe2000f8e02ff */
[----:B------:R-:W-:Y:S01]  /*40e0*/  LEA.HI.X.SX32 R77, R77, UR7, 0x1, P0 ;  /* 0x000000074d4d7c11 */ /* 0x000fe200080f0eff */
[----:B------:R-:W-:Y:S01]  /*40f0*/  UIADD3.X UR7, UR4, 0x40000040, URZ, UP0, !UPT ;  /* 0x4000004004077890 */ /* 0x000fe200087fe43f */
[----:B------:R-:W-:Y:S01]  /*4100*/  CS2R R44, SRZ ;  /* 0x00000000002c7805 */ /* 0x000fe2000001ff00 */
[----:B------:R-:W-:Y:S01]  /*4110*/  UMOV UR5, URZ ;  /* 0x0000003f00057c82 */ /* 0x000fe20008000000 */
[----:B------:R-:W-:Y:S01]  /*4120*/  UMOV UR4, UR6 ;  /* 0x0000000600047c82 */ /* 0x000fe20008000000 */
[----:B------:R-:W-:Y:S01]  /*4130*/  SHF.R.S32.HI R243, RZ, 0x7, R243 ;  /* 0x00000007fff37819 */ /* 0x000fe200000114f3 */
[----:B------:R-:W-:-:S02]  /*4140*/  IMAD R249, R249, UR41, RZ ;  /* 0x00000029f9f97c24 */ /* 0x000fc4000f8e02ff */
[----:B------:R-:W-:Y:S01]  /*4150*/  IMAD R248, R248, UR41, RZ ;  /* 0x00000029f8f87c24 */ /* 0x000fe2000f8e02ff */
[-C--:B0-----:R-:W-:Y:S01]  /*4160*/  LEA R187, P2, R6, R2.reuse, 0x1 ;  /* 0x0000000206bb7211 */ /* 0x081fe200078408ff */
[----:B------:R-:W-:Y:S01]  /*4170*/  IMAD R247, R247, UR41, RZ ;  /* 0x00000029f7f77c24 */ /* 0x000fe2000f8e02ff */
[-C--:B------:R-:W-:Y:S01]  /*4180*/  LEA R188, P3, R9, R2.reuse, 0x1 ;  /* 0x0000000209bc7211 */ /* 0x080fe200078608ff */
[----:B------:R-:W-:Y:S01]  /*4190*/  IMAD R246, R246, UR41, RZ ;  /* 0x00000029f6f67c24 */ /* 0x000fe2000f8e02ff */
[-C--:B------:R-:W-:Y:S01]  /*41a0*/  LEA R166, P4, R7, R2.reuse, 0x1 ;  /* 0x0000000207a67211 */ /* 0x080fe200078808ff */
[----:B------:R-:W-:Y:S01]  /*41b0*/  IMAD R245, R245, UR41, RZ ;  /* 0x00000029f5f57c24 */ /* 0x000fe2000f8e02ff */
[-C--:B------:R-:W-:Y:S01]  /*41c0*/  LEA R189, P5, R8, R2.reuse, 0x1 ;  /* 0x0000000208bd7211 */ /* 0x080fe200078a08ff */
[----:B------:R-:W-:Y:S01]  /*41d0*/  IMAD R244, R244, UR41, RZ ;  /* 0x00000029f4f47c24 */ /* 0x000fe2000f8e02ff */
[----:B------:R-:W-:Y:S02]  /*41e0*/  LEA R190, P6, R10, R2, 0x1 ;  /* 0x000000020abe7211 */ /* 0x000fe400078c08ff */
[----:B------:R-:W-:-:S02]  /*41f0*/  LEA.HI.X.SX32 R162, R6, R3, 0x1, P2 ;  /* 0x0000000306a27211 */ /* 0x000fc400010f0eff */
[-C--:B------:R-:W-:Y:S02]  /*4200*/  LEA.HI.X.SX32 R164, R9, R3.reuse, 0x1, P3 ;  /* 0x0000000309a47211 */ /* 0x080fe400018f0eff */
[-C--:B------:R-:W-:Y:S02]  /*4210*/  LEA.HI.X.SX32 R58, R7, R3.reuse, 0x1, P4 ;  /* 0x00000003073a7211 */ /* 0x080fe400020f0eff */
[----:B------:R-:W-:Y:S02]  /*4220*/  LEA.HI.X.SX32 R59, R8, R3, 0x1, P5 ;  /* 0x00000003083b7211 */ /* 0x000fe400028f0eff */
[-C--:B------:R-:W-:Y:S02]  /*4230*/  LEA R191, P1, R11, R2.reuse, 0x1 ;  /* 0x000000020bbf7211 */ /* 0x080fe400078208ff */
[-C--:B------:R-:W-:Y:S02]  /*4240*/  LEA R192, P2, R12, R2.reuse, 0x1 ;  /* 0x000000020cc07211 */ /* 0x080fe400078408ff */
[----:B------:R-:W-:-:S02]  /*4250*/  LEA R193, P3, R13, R2, 0x1 ;  /* 0x000000020dc17211 */ /* 0x000fc400078608ff */
[-C--:B------:R-:W-:Y:S02]  /*4260*/  LEA R194, P4, R14, R2.reuse, 0x1 ;  /* 0x000000020ec27211 */ /* 0x080fe400078808ff */
[-C--:B------:R-:W-:Y:S02]  /*4270*/  LEA R195, P5, R15, R2.reuse, 0x1 ;  /* 0x000000020fc37211 */ /* 0x080fe400078a08ff */
[-C--:B------:R-:W-:Y:S02]  /*4280*/  LEA.HI.X.SX32 R60, R10, R3.reuse, 0x1, P6 ;  /* 0x000000030a3c7211 */ /* 0x080fe400030f0eff */
[----:B------:R-:W-:Y:S02]  /*4290*/  LEA R196, P6, R16, R2, 0x1 ;  /* 0x0000000210c47211 */ /* 0x000fe400078c08ff */
[-C--:B------:R-:W-:Y:S02]  /*42a0*/  LEA.HI.X.SX32 R61, R11, R3.reuse, 0x1, P1 ;  /* 0x000000030b3d7211 */ /* 0x080fe400008f0eff */
        /* <DEDUP_REMOVED lines=26> */
[----:B------:R-:W-:Y:S02]  /*4450*/  CS2R R24, SRZ ;  /* 0x0000000000187805 */ /* 0x000fe4000001ff00 */
[-C--:B------:R-:W-:Y:S02]  /*4460*/  LEA.HI.X.SX32 R186, R26, R3.reuse, 0x1, P4 ;  /* 0x000000031aba7211 */ /* 0x080fe400020f0eff */
[----:B------:R-:W-:Y:S02]  /*4470*/  LEA.HI.X.SX32 R138, R27, R3, 0x1, P5 ;  /* 0x000000031b8a7211 */ /* 0x000fe400028f0eff */
[----:B------:R-:W-:Y:S02]  /*4480*/  CS2R R26, SRZ ;  /* 0x00000000001a7805 */ /* 0x000fe4000001ff00 */
[----:B------:R-:W-:-:S02]  /*4490*/  LEA R10, P1, R29, R2, 0x1 ;  /* 0x000000021d0a7211 */ /* 0x000fc400078208ff */
[-C--:B------:R-:W-:Y:S02]  /*44a0*/  LEA R11, P2, R30, R2.reuse, 0x1 ;  /* 0x000000021e0b7211 */ /* 0x080fe400078408ff */
[-C--:B------:R-:W-:Y:S02]  /*44b0*/  LEA R12, P3, R31, R2.reuse, 0x1 ;  /* 0x000000021f0c7211 */ /* 0x080fe400078608ff */
[-C--:B------:R-:W-:Y:S02]  /*44c0*/  LEA R13, P4, R32, R2.reuse, 0x1 ;  /* 0x00000002200d7211 */ /* 0x080fe400078808ff */
[-C--:B------:R-:W-:Y:S02]  /*44d0*/  LEA R14, P5, R33, R2.reuse, 0x1 ;  /* 0x00000002210e7211 */ /* 0x080fe400078a08ff */
[----:B------:R-:W-:Y:S02]  /*44e0*/  LEA.HI.X.SX32 R136, R28, R3, 0x1, P6 ;  /* 0x000000031c887211 */ /* 0x000fe400030f0eff */
[----:B------:R-:W-:-:S02]  /*44f0*/  LEA R15, P6, R34, R2, 0x1 ;  /* 0x00000002220f7211 */ /* 0x000fc400078c08ff */
[-C--:B------:R-:W-:Y:S02]  /*4500*/  LEA.HI.X.SX32 R170, R29, R3.reuse, 0x1, P1 ;  /* 0x000000031daa7211 */ /* 0x080fe400008f0eff */
[----:B------:R-:W-:Y:S02]  /*4510*/  CS2R R28, SRZ ;  /* 0x00000000001c7805 */ /* 0x000fe4000001ff00 */
[-C--:B------:R-:W-:Y:S02]  /*4520*/  LEA.HI.X.SX32 R134, R30, R3.reuse, 0x1, P2 ;  /* 0x000000031e867211 */ /* 0x080fe400010f0eff */
[-C--:B------:R-:W-:Y:S02]  /*4530*/  LEA.HI.X.SX32 R171, R31, R3.reuse, 0x1, P3 ;  /* 0x000000031fab7211 */ /* 0x080fe400018f0eff */
[----:B------:R-:W-:Y:S02]  /*4540*/  CS2R R30, SRZ ;  /* 0x00000000001e7805 */ /* 0x000fe4000001ff00 */
[----:B------:R-:W-:-:S02]  /*4550*/  LEA.HI.X.SX32 R132, R32, R3, 0x1, P4 ;  /* 0x0000000320847211 */ /* 0x000fc400020f0eff */
[----:B------:R-:W-:Y:S02]  /*4560*/  LEA.HI.X.SX32 R172, R33, R3, 0x1, P5 ;  /* 0x0000000321ac7211 */ /* 0x000fe400028f0eff */
[----:B------:R-:W-:Y:S02]  /*4570*/  CS2R R32, SRZ ;  /* 0x0000000000207805 */ /* 0x000fe4000001ff00 */
[-C--:B------:R-:W-:Y:S02]  /*4580*/  LEA R16, P1, R35, R2.reuse, 0x1 ;  /* 0x0000000223107211 */ /* 0x080fe400078208ff */
[-C--:B------:R-:W-:Y:S02]  /*4590*/  LEA R5, P2, R36, R2.reuse, 0x1 ;  /* 0x0000000224057211 */ /* 0x080fe400078408ff */
[-C--:B------:R-:W-:Y:S02]  /*45a0*/  LEA R57, P3, R37, R2.reuse, 0x1 ;  /* 0x0000000225397211 */ /* 0x080fe400078608ff */
[----:B------:R-:W-:-:S02]  /*45b0*/  LEA R56, P4, R40, R2, 0x1 ;  /* 0x0000000228387211 */ /* 0x000fc400078808ff */
[-C--:B------:R-:W-:Y:S02]  /*45c0*/  LEA R23, P5, R38, R2.reuse, 0x1 ;  /* 0x0000000226177211 */ /* 0x080fe400078a08ff */
[-C--:B------:R-:W-:Y:S02]  /*45d0*/  LEA.HI.X.SX32 R130, R34, R3.reuse, 0x1, P6 ;  /* 0x0000000322827211 */ /* 0x080fe400030f0eff */
[----:B------:R-:W-:Y:S02]  /*45e0*/  LEA R22, P6, R39, R2, 0x1 ;  /* 0x0000000227167211 */ /* 0x000fe400078c08ff */
[-C--:B------:R-:W-:Y:S02]  /*45f0*/  LEA.HI.X.SX32 R173, R35, R3.reuse, 0x1, P1 ;  /* 0x0000000323ad7211 */ /* 0x080fe400008f0eff */
[----:B------:R-:W-:Y:S02]  /*4600*/  CS2R R34, SRZ ;  /* 0x0000000000227805 */ /* 0x000fe4000001ff00 */
[----:B------:R-:W-:-:S02]  /*4610*/  LEA.HI.X.SX32 R174, R36, R3, 0x1, P2 ;  /* 0x0000000324ae7211 */ /* 0x000fc400010f0eff */
[-C--:B------:R-:W-:Y:S02]  /*4620*/  LEA.HI.X.SX32 R128, R37, R3.reuse, 0x1, P3 ;  /* 0x0000000325807211 */ /* 0x080fe400018f0eff */
[----:B------:R-:W-:Y:S02]  /*4630*/  CS2R R36, SRZ ;  /* 0x0000000000247805 */ /* 0x000fe4000001ff00 */
[-C--:B------:R-:W-:Y:S02]  /*4640*/  LEA.HI.X.SX32 R175, R40, R3.reuse, 0x1, P4 ;  /* 0x0000000328af7211 */ /* 0x080fe400020f0eff */
[----:B------:R-:W-:Y:S02]  /*4650*/  LEA.HI.X.SX32 R126, R38, R3, 0x1, P5 ;  /* 0x00000003267e7211 */ /* 0x000fe400028f0eff */
[-C--:B------:R-:W-:Y:S02]  /*4660*/  LEA R21, P1, R41, R2.reuse, 0x1 ;  /* 0x0000000229157211 */ /* 0x080fe400078208ff */
[----:B------:R-:W-:-:S02]  /*4670*/  LEA R20, P2, R43, R2, 0x1 ;  /* 0x000000022b147211 */ /* 0x000fc400078408ff */
[-C--:B------:R-:W-:Y:S02]  /*4680*/  LEA R19, P3, R47, R2.reuse, 0x1 ;  /* 0x000000022f137211 */ /* 0x080fe400078608ff */
[-C--:B------:R-:W-:Y:S02]  /*4690*/  LEA R4, P4, R49, R2.reuse, 0x1 ;  /* 0x0000000231047211 */ /* 0x080fe400078808ff */
[-C--:B------:R-:W-:Y:S02]  /*46a0*/  LEA R18, P5, R51, R2.reuse, 0x1 ;  /* 0x0000000233127211 */ /* 0x080fe400078a08ff */
[----:B------:R-:W-:Y:S02]  /*46b0*/  LEA.HI.X.SX32 R176, R39, R3, 0x1, P6 ;  /* 0x0000000327b07211 */ /* 0x000fe400030f0eff */
[----:B------:R-:W-:Y:S02]  /*46c0*/  CS2R R38, SRZ ;  /* 0x0000000000267805 */ /* 0x000fe4000001ff00 */
[----:B------:R-:W-:-:S02]  /*46d0*/  LEA R17, P6, R53, R2, 0x1 ;  /* 0x0000000235117211 */ /* 0x000fc400078c08ff */
[-C--:B------:R-:W-:Y:S02]  /*46e0*/  LEA.HI.X.SX32 R177, R41, R3.reuse, 0x1, P1 ;  /* 0x0000000329b17211 */ /* 0x080fe400008f0eff */
[----:B------:R-:W-:Y:S02]  /*46f0*/  CS2R R40, SRZ ;  /* 0x0000000000287805 */ /* 0x000fe4000001ff00 */
[-C--:B------:R-:W-:Y:S02]  /*4700*/  LEA.HI.X.SX32 R178, R43, R3.reuse, 0x1, P2 ;  /* 0x000000032bb27211 */ /* 0x080fe400010f0eff */
[-C--:B------:R-:W-:Y:S02]  /*4710*/  LEA.HI.X.SX32 R179, R47, R3.reuse, 0x1, P3 ;  /* 0x000000032fb37211 */ /* 0x080fe400018f0eff */
[----:B------:R-:W-:Y:S02]  /*4720*/  CS2R R46, SRZ ;  /* 0x00000000002e7805 */ /* 0x000fe4000001ff00 */
[----:B------:R-:W-:-:S02]  /*4730*/  LEA.HI.X.SX32 R183, R49, R3, 0x1, P4 ;  /* 0x0000000331b77211 */ /* 0x000fc400020f0eff */
[----:B------:R-:W-:Y:S02]  /*4740*/  CS2R R48, SRZ ;  /* 0x0000000000307805 */ /* 0x000fe4000001ff00 */
[----:B------:R-:W-:Y:S02]  /*4750*/  LEA.HI.X.SX32 R180, R51, R3, 0x1, P5 ;  /* 0x0000000333b47211 */ /* 0x000fe400028f0eff */
[----:B------:R-:W-:Y:S02]  /*4760*/  CS2R R50, SRZ ;  /* 0x0000000000327805 */ /* 0x000fe4000001ff00 */
[-C--:B------:R-:W-:Y:S02]  /*4770*/  LEA R6, P1, R55, R2.reuse, 0x1 ;  /* 0x0000000237067211 */ /* 0x080fe400078208ff */
[-C--:B------:R-:W-:Y:S02]  /*4780*/  LEA R7, P2, R182, R2.reuse, 0x1 ;  /* 0x00000002b6077211 */ /* 0x080fe400078408ff */
[----:B------:R-:W-:-:S02]  /*4790*/  LEA R8, P3, R184, R2, 0x1 ;  /* 0x00000002b8087211 */ /* 0x000fc400078608ff */
[-C--:B------:R-:W-:Y:S02]  /*47a0*/  LEA R223, P4, R80, R2.reuse, 0x1 ;  /* 0x0000000250df7211 */ /* 0x080fe400078808ff */
[-C--:B------:R-:W-:Y:S02]  /*47b0*/  LEA R224, P5, R82, R2.reuse, 0x1 ;  /* 0x0000000252e07211 */ /* 0x080fe400078a08ff */
[-C--:B------:R-:W-:Y:S02]  /*47c0*/  LEA.HI.X.SX32 R181, R53, R3.reuse, 0x1, P6 ;  /* 0x0000000335b57211 */ /* 0x080fe400030f0eff */
[----:B------:R-:W-:Y:S02]  /*47d0*/  CS2R R52, SRZ ;  /* 0x0000000000347805 */ /* 0x000fe4000001ff00 */
[----:B------:R-:W-:Y:S02]  /*47e0*/  LEA R225, P6, R84, R2, 0x1 ;  /* 0x0000000254e17211 */ /* 0x000fe400078c08ff */
[----:B------:R-:W-:-:S02]  /*47f0*/  LEA.HI.X.SX32 R185, R55, R3, 0x1, P1 ;  /* 0x0000000337b97211 */ /* 0x000fc400008f0eff */
[----:B------:R-:W-:Y:S02]  /*4800*/  CS2R R54, SRZ ;  /* 0x0000000000367805 */ /* 0x000fe4000001ff00 */
[-C--:B------:R-:W-:Y:S02]  /*4810*/  LEA.HI.X.SX32 R182, R182, R3.reuse, 0x1, P2 ;  /* 0x00000003b6b67211 */ /* 0x080fe400010f0eff */
[-C--:B------:R-:W-:Y:S02]  /*4820*/  LEA.HI.X.SX32 R184, R184, R3.reuse, 0x1, P3 ;  /* 0x00000003b8b87211 */ /* 0x080fe400018f0eff */
[-C--:B------:R-:W-:Y:S02]  /*4830*/  LEA.HI.X.SX32 R80, R80, R3.reuse, 0x1, P4 ;  /* 0x0000000350507211 */ /* 0x080fe400020f0eff */
[----:B------:R-:W-:Y:S02]  /*4840*/  LEA.HI.X.SX32 R82, R82, R3, 0x1, P5 ;  /* 0x0000000352527211 */ /* 0x000fe400028f0eff */
        /* <DEDUP_REMOVED lines=28> */
[----:B------:R-:W-:Y:S02]  /*4a10*/  LEA R239, P5, R97, R2, 0x1 ;  /* 0x0000000261ef7211 */ /* 0x000fe400078a08ff */
[----:B------:R-:W-:Y:S02]  /*4a20*/  LEA.HI R2, R90, 0xe, RZ, 0x1a ;  /* 0x0000000e5a027811 */ /* 0x000fe400078fd0ff */
[----:B------:R-:W-:-:S02]  /*4a30*/  LOP3.LUT R85, R0, 0x78, RZ, 0xfc, !PT ;  /* 0x0000007800557812 */ /* 0x000fc400078efcff */
[-C--:B------:R-:W-:Y:S01]  /*4a40*/  LEA.HI.X.SX32 R213, R89, R3.reuse, 0x1, P6 ;  /* 0x0000000359d57211 */ /* 0x080fe200030f0eff */
[----:B------:R-:W-:Y:S01]  /*4a50*/  IMAD R2, R2, UR41, RZ ;  /* 0x0000002902027c24 */ /* 0x000fe2000f8e02ff */
        /* <DEDUP_REMOVED lines=8> */
[----:B------:R-:W-:Y:S01]  /*4ae0*/  LEA.HI.X.SX32 R218, R97, R3, 0x1, P5 ;  /* 0x0000000361da7211 */ /* 0x000fe200028f0eff */
[----:B------:R-:W-:Y:S01]  /*4af0*/  IMAD R2, R124, UR41, RZ ;  /* 0x000000297c027c24 */ /* 0x000fe2000f8e02ff */
[----:B------:R-:W-:Y:S01]  /*4b00*/  LOP3.LUT R89, R0, 0x7c, RZ, 0xfc, !PT ;  /* 0x0000007c00597812 */ /* 0x000fe200078efcff */
[----:B------:R-:W-:Y:S01]  /*4b10*/  IMAD R2, R122, UR41, RZ ;  /* 0x000000297a027c24 */ /* 0x000fe2000f8e02ff */
[----:B------:R-:W-:Y:S01]  /*4b20*/  LEA.HI R3, R90, 0x1e, RZ, 0x1a ;  /* 0x0000001e5a037811 */ /* 0x000fe200078fd0ff */
[----:B------:R-:W-:Y:S01]  /*4b30*/  IMAD R2, R120, UR41, RZ ;  /* 0x0000002978027c24 */ /* 0x000fe2000f8e02ff */
[----:B------:R-:W-:Y:S01]  /*4b40*/  LOP3.LUT R87, R0, 0x7a, RZ, 0xfc, !PT ;  /* 0x0000007a00577812 */ /* 0x000fe200078efcff */
[----:B------:R-:W-:Y:S01]  /*4b50*/  IMAD R78, R89, UR41, RZ ;  /* 0x00000029594e7c24 */ /* 0x000fe2000f8e02ff */
[C---:B------:R-:W-:Y:S01]  /*4b60*/  LEA.HI R79, R90.reuse, 0x3e, RZ, 0x1a ;  /* 0x0000003e5a4f7811 */ /* 0x040fe200078fd0ff */
[----:B------:R-:W-:Y:S01]  /*4b70*/  IMAD R3, R3, UR41, RZ ;  /* 0x0000002903037c24 */ /* 0x000fe2000f8e02ff */
[----:B------:R-:W-:Y:S01]  /*4b80*/  LEA.HI R81, R90, 0x4e, RZ, 0x1a ;  /* 0x0000004e5a517811 */ /* 0x000fe200078fd0ff */
[----:B------:R-:W-:Y:S01]  /*4b90*/  IMAD R78, R139, UR41, RZ ;  /* 0x000000298b4e7c24 */ /* 0x000fe2000f8e02ff */
[----:B------:R-:W-:Y:S01]  /*4ba0*/  LOP3.LUT R97, R0, 0x12, RZ, 0xfc, !PT ;  /* 0x0000001200617812 */ /* 0x000fe200078efcff */
[----:B------:R-:W-:Y:S01]  /*4bb0*/  IMAD R3, R87, UR41, RZ ;  /* 0x0000002957037c24 */ /* 0x000fe2000f8e02ff */
[----:B------:R-:W-:Y:S01]  /*4bc0*/  LEA.HI R83, R90, 0x5e, RZ, 0x1a ;  /* 0x0000005e5a537811 */ /* 0x000fe200078fd0ff */
[----:B------:R-:W-:Y:S01]  /*4bd0*/  IMAD R78, R133, UR41, RZ ;  /* 0x00000029854e7c24 */ /* 0x000fe2000f8e02ff */
[----:B------:R-:W-:Y:S01]  /*4be0*/  LOP3.LUT R93, R0, 0x8, RZ, 0xfc, !PT ;  /* 0x00000008005d7812 */ /* 0x000fe200078efcff */
[----:B------:R-:W-:Y:S01]  /*4bf0*/  IMAD R3, R140, UR9, RZ ;  /* 0x000000098c037c24 */ /* 0x000fe2000f8e02ff */
[----:B------:R-:W-:Y:S01]  /*4c00*/  UIADD3 UR9, UP0, UR10, 0x2, URZ ;  /* 0x000000020a097890 */ /* 0x000fe2000ff1e03f */
[----:B------:R-:W-:Y:S01]  /*4c10*/  IMAD R78, R127, UR41, RZ ;  /* 0x000000297f4e7c24 */ /* 0x000fe2000f8e02ff */
[C---:B------:R-:W-:Y:S01]  /*4c20*/  LOP3.LUT R95, R0.reuse, 0xc, RZ, 0xfc, !PT ;  /* 0x0000000c005f7812 */ /* 0x040fe200078efcff */
[----:B------:R-:W-:Y:S01]  /*4c30*/  IMAD R78, R123, UR41, RZ ;  /* 0x000000297b4e7c24 */ /* 0x000fe2000f8e02ff */
[----:B------:R-:W-:Y:S01]  /*4c40*/  UIADD3.X UR11, UR5, 0x40000040, URZ, UP0, !UPT ;  /* 0x40000040050b7890 */ /* 0x000fe200087fe43f */
[----:B------:R-:W-:Y:S01]  /*4c50*/  IMAD R79, R79, UR41, RZ ;  /* 0x000000294f4f7c24 */ /* 0x000fe2000f8e02ff */
[C---:B------:R-:W-:Y:S01]  /*4c60*/  LOP3.LUT R90, R0.reuse, 0x2, RZ, 0xfc, !PT ;  /* 0x00000002005a7812 */ /* 0x040fe200078efcff */
[----:B------:R-:W-:Y:S01]  /*4c70*/  IMAD R78, R121, UR41, RZ ;  /* 0x00000029794e7c24 */ /* 0x000fe2000f8e02ff */
[----:B------:R-:W-:Y:S01]  /*4c80*/  LOP3.LUT R91, R0, 0x4, RZ, 0xfc, !PT ;  /* 0x00000004005b7812 */ /* 0x000fe200078efcff */
[----:B------:R-:W-:Y:S01]  /*4c90*/  IMAD R2, R117, UR41, RZ ;  /* 0x0000002975027c24 */ /* 0x000fe2000f8e02ff */
[----:B------:R-:W-:Y:S01]  /*4ca0*/  CS2R R42, SRZ ;  /* 0x00000000002a7805 */ /* 0x000fe2000001ff00 */
[----:B------:R-:W-:Y:S01]  /*4cb0*/  IMAD R79, R137, UR41, RZ ;  /* 0x00000029894f7c24 */ /* 0x000fe2000f8e02ff */
[----:B------:R-:W-:Y:S01]  /*4cc0*/  UMOV UR5, UR7 ;  /* 0x0000000700057c82 */ /* 0x000fe20008000000 */
[----:B------:R-:W-:Y:S01]  /*4cd0*/  IMAD R78, R118, UR41, RZ ;  /* 0x00000029764e7c24 */ /* 0x000fe2000f8e02ff */
[----:B------:R-:W-:Y:S01]  /*4ce0*/  UMOV UR6, UR9 ;  /* 0x0000000900067c82 */ /* 0x000fe20008000000 */
[----:B------:R-:W-:Y:S01]  /*4cf0*/  IMAD R2, R116, UR41, RZ ;  /* 0x0000002974027c24 */ /* 0x000fe2000f8e02ff */
[----:B------:R-:W-:Y:S01]  /*4d00*/  UMOV UR7, UR11 ;  /* 0x0000000b00077c82 */ /* 0x000fe20008000000 */
[----:B------:R-:W-:Y:S01]  /*4d10*/  IMAD R79, R131, UR41, RZ ;  /* 0x00000029834f7c24 */ /* 0x000fe2000f8e02ff */
[----:B------:R-:W-:Y:S01]  /*4d20*/  UIADD3.64 UR16, UR4, 0x80, URZ ;  /* 0x0000008004107897 */ /* 0x000fe2000fffe03f */
        /* <DEDUP_REMOVED lines=9> */
[----:B------:R-:W-:Y:S01]  /*4dc0*/  SHF.R.S32.HI R2, RZ, 0x1f, R3 ;  /* 0x0000001fff027819 */ /* 0x000fe20000011403 */
[----:B------:R-:W-:Y:S01]  /*4dd0*/  IMAD R81, R81, UR41, RZ ;  /* 0x0000002951517c24 */ /* 0x000fe2000f8e02ff */
[----:B------:R-:W-:Y:S01]  /*4de0*/  UIADD3.64 UR36, UR4, 0x300, URZ ;  /* 0x0000030004247897 */ /* 0x000fe2000fffe03f */
[----:B------:R-:W-:Y:S01]  /*4df0*/  IMAD R79, R119, UR41, RZ ;  /* 0x00000029774f7c24 */ /* 0x000fe2000f8e02ff */
[----:B------:R-:W-:Y:S01]  /*4e00*/  SHF.L.U64.HI R2, R3, 0x1, R2 ;  /* 0x0000000103027819 */ /* 0x000fe20000010202 */
        /* <DEDUP_REMOVED lines=12> */
[----:B------:R-:W-:-:S02]  /*4ed0*/  IMAD R78, R105, UR41, RZ ;  /* 0x00000029694e7c24 */ /* 0x000fc4000f8e02ff */
[----:B------:R-:W-:Y:S02]  /*4ee0*/  IMAD R81, R104, UR41, RZ ;  /* 0x0000002968517c24 */ /* 0x000fe4000f8e02ff */
[----:B------:R-:W-:Y:S02]  /*4ef0*/  IMAD R79, R103, UR41, RZ ;  /* 0x00000029674f7c24 */ /* 0x000fe4000f8e02ff */
[----:B------:R-:W-:Y:S02]  /*4f00*/  IMAD R78, R102, UR41, RZ ;  /* 0x00000029664e7c24 */ /* 0x000fe4000f8e02ff */
[----:B------:R-:W-:Y:S02]  /*4f10*/  IMAD R81, R101, UR41, RZ ;  /* 0x0000002965517c24 */ /* 0x000fe4000f8e02ff */
[----:B------:R-:W-:Y:S02]  /*4f20*/  IMAD R79, R100, UR41, RZ ;  /* 0x00000029644f7c24 */ /* 0x000fe4000f8e02ff */
[----:B------:R-:W-:-:S02]  /*4f30*/  IMAD R78, R99, UR41, RZ ;  /* 0x00000029634e7c24 */ /* 0x000fc4000f8e02ff */
[----:B------:R-:W-:Y:S02]  /*4f40*/  IMAD.SHL.U32 R3, R3, 0x2, RZ ;  /* 0x0000000203037824 */ /* 0x000fe400078e00ff */
[----:B------:R-:W-:Y:S02]  /*4f50*/  IMAD R81, R98, UR41, RZ ;  /* 0x0000002962517c24 */ /* 0x000fe4000f8e02ff */
[----:B------:R-:W-:Y:S02]  /*4f60*/  IMAD R79, R97, UR41, RZ ;  /* 0x00000029614f7c24 */ /* 0x000fe4000f8e02ff */
[----:B------:R-:W-:Y:S02]  /*4f70*/  IMAD R78, R96, UR41, RZ ;  /* 0x00000029604e7c24 */ /* 0x000fe4000f8e02ff */
[----:B------:R-:W-:Y:S02]  /*4f80*/  IMAD R81, R95, UR41, RZ ;  /* 0x000000295f517c24 */ /* 0x000fe4000f8e02ff */
[----:B------:R-:W-:-:S02]  /*4f90*/  IMAD R79, R94, UR41, RZ ;  /* 0x000000295e4f7c24 */ /* 0x000fc4000f8e02ff */
[----:B------:R-:W-:Y:S02]  /*4fa0*/  IMAD R78, R93, UR41, RZ ;  /* 0x000000295d4e7c24 */ /* 0x000fe4000f8e02ff */
[----:B------:R-:W-:Y:S02]  /*4fb0*/  IMAD R83, R83, UR41, RZ ;  /* 0x0000002953537c24 */ /* 0x000fe4000f8e02ff */
[----:B------:R-:W-:Y:S02]  /*4fc0*/  IMAD R81, R92, UR41, RZ ;  /* 0x000000295c517c24 */ /* 0x000fe4000f8e02ff */
[----:B------:R-:W-:Y:S02]  /*4fd0*/  IMAD R79, R91, UR41, RZ ;  /* 0x000000295b4f7c24 */ /* 0x000fe4000f8e02ff */
[----:B------:R-:W-:Y:S01]  /*4fe0*/  IMAD R78, R90, UR41, RZ ;  /* 0x000000295a4e7c24 */ /* 0x000fe2000f8e02ff */
[----:B------:R-:W-:-:S06]  /*4ff0*/  ULDC UR41, c[0x0][0x238] ;  /* 0x00008e0000297ab9 */ /* 0x000fcc0000000800 */
.L_x_1:
[C---:B------:R-:W-:Y:S01]  /*5000*/  LOP3.LUT R78, R0.reuse, 0x4, RZ, 0xfc, !PT ;  /* 0x00000004004e7812 */ /* 0x040fe200078efcff */
[----:B------:R-:W-:Y:S01]  /*5010*/  ULDC UR9, c[0x0][0x238] ;  /* 0x00008e0000097ab9 */ /* 0x000fe20000000800 */
[C---:B------:R-:W-:Y:S01]  /*5020*/  LOP3.LUT R92, R0.reuse, 0x4, RZ, 0xfc, !PT ;  /* 0x00000004005c7812 */ /* 0x040fe200078efcff */
[----:B------:R-:W-:Y:S01]  /*5030*/  ULDC UR11, c[0x0][0x238] ;  /* 0x00008e00000b7ab9 */ /* 0x000fe20000000800 */
[----:B------:R-:W-:Y:S01]  /*5040*/  LOP3.LUT R79, R0, 0x2, RZ, 0xfc, !PT ;  /* 0x00000002004f7812 */ /* 0x000fe200078efcff */
[----:B------:R-:W-:Y:S01]  /*5050*/  ULDC UR42, c[0x0][0x238] ;  /* 0x00008e00002a7ab9 */ /* 0x000fe20000000800 */
[----:B------:R-:W-:Y:S01]  /*5060*/  ISETP.GE.AND P4, PT, R78, UR40, PT ;  /* 0x000000284e007c0c */ /* 0x000fe2000bf86270 */
[----:B------:R-:W-:Y:S01]  /*5070*/  IMAD R92, R92, UR9, RZ ;  /* 0x000000095c5c7c24 */ /* 0x000fe2000f8e02ff */
[C---:B------:R-:W-:Y:S01]  /*5080*/  LOP3.LUT R90, R0.reuse, 0x2, RZ, 0xfc, !PT ;  /* 0x00000002005a7812 */ /* 0x040fe200078efcff */
[----:B------:R-:W-:Y:S01]  /*5090*/  IMAD R78, R0, UR42, RZ ;  /* 0x0000002a004e7c24 */ /* 0x000fe2000f8e02ff */
[----:B------:R-:W-:Y:S01]  /*50a0*/  ISETP.GE.AND P3, PT, R79, UR40, PT ;  /* 0x000000284f007c0c */ /* 0x000fe2000bf66270 */
[----:B------:R-:W-:Y:S01]  /*50b0*/  IMAD.WIDE R92, R92, 0x2, R76 ;  /* 0x000000025c5c7825 */ /* 0x000fe200078e024c */
[----:B------:R-:W-:Y:S01]  /*50c0*/  PRMT R87, RZ, 0x7610, R87 ;  /* 0x00007610ff577816 */ /* 0x000fe20000000057 */
[----:B------:R-:W-:Y:S01]  /*50d0*/  ULDC UR43, c[0x0][0x238] ;  /* 0x00008e00002b7ab9 */ /* 0x000fe20000000800 */
[----:B------:R-:W-:Y:S01]  /*50e0*/  ISETP.GE.AND P2, PT, R0, UR40, PT ;  /* 0x0000002800007c0c */ /* 0x000fe2000bf46270 */
[----:B------:R-:W-:Y:S01]  /*50f0*/  IMAD R90, R90, UR11, RZ ;  /* 0x0000000b5a5a7c24 */ /* 0x000fe2000f8e02ff */
[----:B------:R-:W-:Y:S01]  /*5100*/  LOP3.LUT R96, R0, 0x8, RZ, 0xfc, !PT ;  /* 0x0000000800607812 */ /* 0x000fe200078efcff */
[----:B------:R-:W-:Y:S01]  /*5110*/  IMAD.WIDE R78, R78, 0x2, R76 ;  /* 0x000000024e4e7825 */ /* 0x000fe200078e024c */
[----:B------:R-:W-:Y:S01]  /*5120*/  PRMT R101, RZ, 0x7610, R101 ;  /* 0x00007610ff657816 */ /* 0x000fe20000000065 */
[----:B------:R-:W2:Y:S01]  /*5130*/  @!P4 LDG.E.U16 R87, desc[UR14][R92.64] ;  /* 0x0000000e5c57c981 */ /* 0x000ea2000c1e1500 */
[----:B------:R-:W-:Y:S01]  /*5140*/  LOP3.LUT R95, R0, 0xa, RZ, 0xfc, !PT ;  /* 0x0000000a005f7812 */ /* 0x000fe200078efcff */
[----:B------:R-:W-:Y:S01]  /*5150*/  IMAD.WIDE R90, R90, 0x2, R76 ;  /* 0x000000025a5a7825 */ /* 0x000fe200078e024c */
[C---:B------:R-:W-:Y:S01]  /*5160*/  LOP3.LUT R94, R0.reuse, 0xc, RZ, 0xfc, !PT ;  /* 0x0000000c005e7812 */ /* 0x040fe200078efcff */
[----:B------:R-:W-:Y:S01]  /*5170*/  ULDC UR9, c[0x0][0x238] ;  /* 0x00008e0000097ab9 */ /* 0x000fe20000000800 */
[----:B------:R-:W-:Y:S01]  /*5180*/  LOP3.LUT R97, R0, 0x6, RZ, 0xfc, !PT ;  /* 0x0000000600617812 */ /* 0x000fe200078efcff */
[----:B------:R-:W-:Y:S01]  /*5190*/  ULDC UR42, c[0x0][0x238] ;  /* 0x00008e00002a7ab9 */ /* 0x000fe20000000800 */
[----:B------:R-:W-:Y:S01]  /*51a0*/  ISETP.GE.AND P4, PT, R96, UR40, PT ;  /* 0x0000002860007c0c */ /* 0x000fe2000bf86270 */
[----:B------:R0:W3:Y:S01]  /*51b0*/  @!P3 LDG.E.U16 R101, desc[UR14][R90.64] ;  /* 0x0000000e5a65b981 */ /* 0x0000e2000c1e1500 */
[----:B------:R-:W-:Y:S01]  /*51c0*/  ISETP.GE.AND P5, PT, R95, UR40, PT ;  /* 0x000000285f007c0c */ /* 0x000fe2000bfa6270 */
[----:B------:R-:W-:Y:S01]  /*51d0*/  ULDC UR11, c[0x0][0x238] ;  /* 0x00008e00000b7ab9 */ /* 0x000fe20000000800 */
[----:B------:R-:W-:Y:S01]  /*51e0*/  LOP3.LUT R96, R0, 0xc, RZ, 0xfc, !PT ;  /* 0x0000000c00607812 */ /* 0x000fe200078efcff */
[----:B------:R-:W1:Y:S01]  /*51f0*/  S2R R168, SR_TID.X ;  /* 0x0000000000a87919 */ /* 0x000e620000002100 */
[----:B------:R-:W-:-:S02]  /*5200*/  PRMT R122, RZ, 0x7610, R122 ;  /* 0x00007610ff7a7816 */ /* 0x000fc4000000007a */
[----:B------:R-:W-:Y:S02]  /*5210*/  ISETP.GE.AND P6, PT, R94, UR40, PT ;  /* 0x000000285e007c0c */ /* 0x000fe4000bfc6270 */
[C---:B------:R-:W-:Y:S02]  /*5220*/  LOP3.LUT R95, R0.reuse, 0x8, RZ, 0xfc, !PT ;  /* 0x00000008005f7812 */ /* 0x040fe400078efcff */
[----:B------:R-:W-:Y:S01]  /*5230*/  LOP3.LUT R94, R0, 0xa, RZ, 0xfc, !PT ;  /* 0x0000000a005e7812 */ /* 0x000fe200078efcff */
[----:B------:R-:W4:Y:S01]  /*5240*/  S2R R107, SR_TID.X ;  /* 0x00000000006b7919 */ /* 0x000f220000002100 */
[C---:B------:R-:W-:Y:S01]  /*5250*/  ISETP.GE.AND P3, PT, R97.reuse, UR40, PT ;  /* 0x0000002861007c0c */ /* 0x040fe2000bf66270 */
[----:B------:R-:W-:Y:S01]  /*5260*/  IMAD R97, R97, UR43, RZ ;  /* 0x0000002b61617c24 */ /* 0x000fe2000f8e02ff */
[----:B------:R-:W-:Y:S01]  /*5270*/  PRMT R99, RZ, 0x7610, R99 ;  /* 0x00007610ff637816 */ /* 0x000fe20000000063 */
[----:B------:R-:W-:Y:S01]  /*5280*/  IMAD R96, R96, UR9, RZ ;  /* 0x0000000960607c24 */ /* 0x000fe2000f8e02ff */
[----:B------:R5:W2:Y:S01]  /*5290*/  @!P2 LDG.E.U16 R122, desc[UR14][R78.64] ;  /* 0x0000000e4e7aa981 */ /* 0x000aa2000c1e1500 */
[----:B------:R-:W-:Y:S01]  /*52a0*/  IMAD R95, R95, UR42, RZ ;  /* 0x0000002a5f5f7c24 */ /* 0x000fe2000f8e02ff */
[----:B------:R-:W-:Y:S01]  /*52b0*/  PRMT R100, RZ, 0x7610, R100 ;  /* 0x00007610ff647816 */ /* 0x000fe20000000064 */
[----:B------:R-:W-:Y:S01]  /*52c0*/  IMAD R94, R94, UR11, RZ ;  /* 0x0000000b5e5e7c24 */ /* 0x000fe2000f8e02ff */
[----:B------:R-:W-:Y:S01]  /*52d0*/  PRMT R111, RZ, 0x7610, R111 ;  /* 0x00007610ff6f7816 */ /* 0x000fe2000000006f */
[--C-:B0-----:R-:W-:Y:S01]  /*52e0*/  IMAD.WIDE R90, R95, 0x2, R76.reuse ;  /* 0x000000025f5a7825 */ /* 0x101fe200078e024c */
[C---:B------:R-:W-:Y:S01]  /*52f0*/  LOP3.LUT R102, R0.reuse, 0x14, RZ, 0xfc, !PT ;  /* 0x0000001400667812 */ /* 0x040fe200078efcff */
[----:B------:R-:W-:Y:S01]  /*5300*/  ULDC UR11, c[0x0][0x238] ;  /* 0x00008e00000b7ab9 */ /* 0x000fe20000000800 */
[C---:B------:R-:W-:Y:S01]  /*5310*/  LOP3.LUT R103, R0.reuse, 0x12, RZ, 0xfc, !PT ;  /* 0x0000001200677812 */ /* 0x040fe200078efcff */
[----:B------:R-:W-:Y:S01]  /*5320*/  ULDC UR9, c[0x0][0x238] ;  /* 0x00008e0000097ab9 */ /* 0x000fe20000000800 */
[--C-:B-----5:R-:W-:Y:S01]  /*5330*/  IMAD.WIDE R78, R97, 0x2, R76.reuse ;  /* 0x00000002614e7825 */ /* 0x120fe200078e024c */
[----:B------:R-:W-:Y:S01]  /*5340*/  LOP3.LUT R106, R0, 0x10, RZ, 0xfc, !PT ;  /* 0x00000010006a7812 */ /* 0x000fe200078efcff */
[----:B------:R-:W5:Y:S01]  /*5350*/  @!P4 LDG.E.U16 R111, desc[UR14][R90.64] ;  /* 0x0000000e5a6fc981 */ /* 0x000f62000c1e1500 */
[----:B------:R-:W-:Y:S01]  /*5360*/  ULDC UR42, c[0x0][0x238] ;  /* 0x00008e00002a7ab9 */ /* 0x000fe20000000800 */
[----:B------:R-:W-:Y:S01]  /*5370*/  IMAD.WIDE R96, R96, 0x2, R76 ;  /* 0x0000000260607825 */ /* 0x000fe200078e024c */
[----:B------:R-:W-:Y:S01]  /*5380*/  PRMT R105, RZ, 0x7610, R105 ;  /* 0x00007610ff697816 */ /* 0x000fe20000000069 */
[----:B------:R-:W-:-:S02]  /*5390*/  ULDC UR43, c[0x0][0x238] ;  /* 0x00008e00002b7ab9 */ /* 0x000fc40000000800 */
[----:B------:R-:W-:Y:S01]  /*53a0*/  IMAD.WIDE R94, R94, 0x2, R76 ;  /* 0x000000025e5e7825 */ /* 0x000fe200078e024c */
[----:B------:R0:W3:Y:S01]  /*53b0*/  @!P6 LDG.E.U16 R99, desc[UR14][R96.64] ;  /* 0x0000000e6063e981 */ /* 0x0000e2000c1e1500 */
[----:B------:R-:W-:Y:S02]  /*53c0*/  ISETP.GE.AND P6, PT, R102, UR40, PT ;  /* 0x0000002866007c0c */ /* 0x000fe4000bfc6270 */
[----:B------:R-:W-:Y:S01]  /*53d0*/  PRMT R92, RZ, 0x7610, R92 ;  /* 0x00007610ff5c7816 */ /* 0x000fe2000000005c */
[----:B------:R1:W3:Y:S01]  /*53e0*/  @!P5 LDG.E.U16 R100, desc[UR14][R94.64] ;  /* 0x0000000e5e64d981 */ /* 0x0002e2000c1e1500 */
[C---:B------:R-:W-:Y:S01]  /*53f0*/  ISETP.GE.AND P5, PT, R103.reuse, UR40, PT ;  /* 0x0000002867007c0c */ /* 0x040fe2000bfa6270 */
[----:B------:R-:W-:Y:S01]  /*5400*/  IMAD R103, R103, UR11, RZ ;  /* 0x0000000b67677c24 */ /* 0x000fe2000f8e02ff */
[C---:B------:R-:W-:Y:S01]  /*5410*/  ISETP.GE.AND P4, PT, R106.reuse, UR40, PT ;  /* 0x000000286a007c0c */ /* 0x040fe2000bf86270 */
[----:B------:R-:W-:Y:S01]  /*5420*/  IMAD R106, R106, UR42, RZ ;  /* 0x0000002a6a6a7c24 */ /* 0x000fe2000f8e02ff */
[----:B----4-:R-:W-:Y:S01]  /*5430*/  LEA.HI R107, R107, 0xe, RZ, 0x1a ;  /* 0x0000000e6b6b7811 */ /* 0x010fe200078fd0ff */
[----:B------:R-:W-:Y:S01]  /*5440*/  IMAD R102, R102, UR9, RZ ;  /* 0x0000000966667c24 */ /* 0x000fe2000f8e02ff */
[----:B------:R4:W3:Y:S01]  /*5450*/  @!P3 LDG.E.U16 R92, desc[UR14][R78.64] ;  /* 0x0000000e4e5cb981 */ /* 0x0008e2000c1e1500 */
[----:B0-----:R-:W-:Y:S01]  /*5460*/  IMAD.WIDE R96, R103, 0x2, R76 ;  /* 0x0000000267607825 */ /* 0x001fe200078e024c */
[----:B-1----:R-:W-:Y:S01]  /*5470*/  LEA.HI R81, R168, 0xe, RZ, 0x1a ;  /* 0x0000000ea8517811 */ /* 0x002fe200078fd0ff */
[----:B------:R-:W-:Y:S01]  /*5480*/  ULDC UR9, c[0x0][0x238] ;  /* 0x00008e0000097ab9 */ /* 0x000fe20000000800 */
[----:B------:R-:W-:Y:S01]  /*5490*/  PRMT R110, RZ, 0x7610, R110 ;  /* 0x00007610ff6e7816 */ /* 0x000fe2000000006e */
[--C-:B------:R-:W-:Y:S01]  /*54a0*/  IMAD.WIDE R94, R106, 0x2, R76.reuse ;  /* 0x000000026a5e7825 */ /* 0x100fe200078e024c */
[----:B------:R-:W-:Y:S01]  /*54b0*/  LOP3.LUT R106, R0, 0x1c, RZ, 0xfc, !PT ;  /* 0x0000001c006a7812 */ /* 0x000fe200078efcff */
[----:B------:R-:W-:Y:S01]  /*54c0*/  ULDC UR42, c[0x0][0x238] ;  /* 0x00008e00002a7ab9 */ /* 0x000fe20000000800 */
[----:B------:R-:W-:Y:S01]  /*54d0*/  ISETP.GE.AND P0, PT, R81, UR40, PT ;  /* 0x0000002851007c0c */ /* 0x000fe2000bf06270 */
[----:B------:R-:W-:Y:S01]  /*54e0*/  IMAD.WIDE R102, R102, 0x2, R76 ;  /* 0x0000000266667825 */ /* 0x000fe200078e024c */
[----:B----4-:R-:W-:Y:S01]  /*54f0*/  PRMT R79, RZ, 0x7610, R79 ;  /* 0x00007610ff4f7816 */ /* 0x010fe2000000004f */
[----:B------:R0:W4:Y:S01]  /*5500*/  @!P4 LDG.E.U16 R110, desc[UR14][R94.64] ;  /* 0x0000000e5e6ec981 */ /* 0x000122000c1e1500 */
[----:B------:R-:W-:Y:S01]  /*5510*/  LOP3.LUT R112, R0, 0x18, RZ, 0xfc, !PT ;  /* 0x0000001800707812 */ /* 0x000fe200078efcff */
[----:B------:R-:W-:Y:S01]  /*5520*/  ULDC UR11, c[0x0][0x238] ;  /* 0x00008e00000b7ab9 */ /* 0x000fe20000000800 */
[----:B------:R-:W-:Y:S01]  /*5530*/  LEA.HI R83, R168, 0x1e, RZ, 0x1a ;  /* 0x0000001ea8537811 */ /* 0x000fe200078fd0ff */
[----:B------:R-:W3:Y:S01]  /*5540*/  @!P6 LDG.E.U16 R105, desc[UR14][R102.64] ;  /* 0x0000000e6669e981 */ /* 0x000ee2000c1e1500 */
[----:B------:R-:W-:Y:S01]  /*5550*/  ISETP.GE.AND P6, PT, R106, UR40, PT ;  /* 0x000000286a007c0c */ /* 0x000fe2000bfc6270 */
[----:B------:R-:W-:-:S02]  /*5560*/  IMAD R107, R107, UR43, RZ ;  /* 0x0000002b6b6b7c24 */ /* 0x000fc4000f8e02ff */
[----:B------:R1:W3:Y:S01]  /*5570*/  @!P5 LDG.E.U16 R79, desc[UR14][R96.64] ;  /* 0x0000000e604fd981 */ /* 0x0002e2000c1e1500 */
[----:B------:R-:W-:Y:S02]  /*5580*/  LEA.HI R81, R168, 0x2e, RZ, 0x1a ;  /* 0x0000002ea8517811 */ /* 0x000fe400078fd0ff */
[----:B------:R-:W-:Y:S01]  /*5590*/  ISETP.GE.AND P4, PT, R112, UR40, PT ;  /* 0x0000002870007c0c */ /* 0x000fe2000bf86270 */
[----:B------:R-:W1:Y:S01]  /*55a0*/  S2R R106, SR_TID.X ;  /* 0x00000000006a7919 */ /* 0x000e620000002100 */
[----:B------:R-:W-:Y:S01]  /*55b0*/  IMAD.WIDE R90, R107, 0x2, R76 ;  /* 0x000000026b5a7825 */ /* 0x000fe200078e024c */
[----:B------:R-:W-:Y:S01]  /*55c0*/  LOP3.LUT R107, R0, 0x1a, RZ, 0xfc, !PT ;  /* 0x0000001a006b7812 */ /* 0x000fe200078efcff */
[----:B------:R-:W-:Y:S01]  /*55d0*/  ULDC UR43, c[0x0][0x238] ;  /* 0x00008e00002b7ab9 */ /* 0x000fe20000000800 */
[----:B------:R-:W-:Y:S02]  /*55e0*/  ISETP.GE.AND P1, PT, R83, UR40, PT ;  /* 0x0000002853007c0c */ /* 0x000fe4000bf26270 */
[----:B------:R-:W-:-:S02]  /*55f0*/  ISETP.GE.AND P5, PT, R107, UR40, PT ;  /* 0x000000286b007c0c */ /* 0x000fc4000bfa6270 */
[----:B------:R-:W-:-:S05]  /*5600*/  LOP3.LUT R107, R0, 0x16, RZ, 0xfc, !PT ;  /* 0x00000016006b7812 */ /* 0x000fca00078efcff */
[----:B------:R-:W-:Y:S01]  /*5610*/  IMAD R107, R107, UR9, RZ ;  /* 0x000000096b6b7c24 */ /* 0x000fe2000f8e02ff */
[----:B------:R-:W-:Y:S01]  /*5620*/  ISETP.GE.AND P2, PT, R81, UR40, PT ;  /* 0x0000002851007c0c */ /* 0x000fe2000bf46270 */
[----:B------:R-:W-:Y:S02]  /*5630*/  ULDC UR9, c[0x0][0x238] ;  /* 0x00008e0000097ab9 */ /* 0x000fe40000000800 */
[----:B0-----:R-:W-:Y:S01]  /*5640*/  IMAD.WIDE R94, R107, 0x2, R76 ;  /* 0x000000026b5e7825 */ /* 0x001fe200078e024c */
[----:B------:R-:W-:Y:S02]  /*5650*/  LOP3.LUT R107, R0, 0x1a, RZ, 0xfc, !PT ;  /* 0x0000001a006b7812 */ /* 0x000fe400078efcff */
[----:B------:R-:W-:Y:S01]  /*5660*/  PRMT R93, RZ, 0x7610, R93 ;  /* 0x00007610ff5d7816 */ /* 0x000fe2000000005d */
[----:B------:R-:W-:Y:S01]  /*5670*/  IMAD R112, R112, UR43, RZ ;  /* 0x0000002b70707c24 */ /* 0x000fe2000f8e02ff */
[----:B------:R-:W-:Y:S01]  /*5680*/  LEA.HI R78, R168, 0x3e, RZ, 0x1a ;  /* 0x0000003ea84e7811 */ /* 0x000fe200078fd0ff */
[----:B------:R-:W-:Y:S01]  /*5690*/  IMAD R107, R107, UR42, RZ ;  /* 0x0000002a6b6b7c24 */ /* 0x000fe2000f8e02ff */
[----:B------:R-:W-:Y:S01]  /*56a0*/  LOP3.LUT R113, R0, 0x16, RZ, 0xfc, !PT ;  /* 0x0000001600717812 */ /* 0x000fe200078efcff */
[----:B-1----:R-:W-:Y:S01]  /*56b0*/  IMAD.WIDE R96, R112, 0x2, R76 ;  /* 0x0000000270607825 */ /* 0x002fe200078e024c */
[----:B------:R-:W-:Y:S01]  /*56c0*/  PRMT R109, RZ, 0x7610, R109 ;  /* 0x00007610ff6d7816 */ /* 0x000fe2000000006d */
[----:B------:R0:W3:Y:S01]  /*56d0*/  @!P0 LDG.E.U16 R93, desc[UR14][R90.64] ;  /* 0x0000000e5a5d8981 */ /* 0x0000e2000c1e1500 */
[----:B------:R-:W-:Y:S01]  /*56e0*/  LEA.HI R81, R106, 0x1e, RZ, 0x1a ;  /* 0x0000001e6a517811 */ /* 0x000fe200078fd0ff */
[----:B------:R-:W-:Y:S01]  /*56f0*/  IMAD.WIDE R102, R107, 0x2, R76 ;  /* 0x000000026b667825 */ /* 0x000fe200078e024c */
[----:B------:R-:W-:-:S02]  /*5700*/  LOP3.LUT R106, R0, 0x1c, RZ, 0xfc, !PT ;  /* 0x0000001c006a7812 */ /* 0x000fc400078efcff */
[----:B------:R-:W3:Y:S01]  /*5710*/  @!P4 LDG.E.U16 R109, desc[UR14][R96.64] ;  /* 0x0000000e606dc981 */ /* 0x000ee2000c1e1500 */
[----:B------:R-:W-:Y:S01]  /*5720*/  ISETP.GE.AND P3, PT, R78, UR40, PT ;  /* 0x000000284e007c0c */ /* 0x000fe2000bf66270 */
[----:B------:R-:W-:Y:S01]  /*5730*/  IMAD R81, R81, UR9, RZ ;  /* 0x0000000951517c24 */ /* 0x000fe2000f8e02ff */
[----:B------:R-:W-:Y:S01]  /*5740*/  PRMT R83, RZ, 0x7610, R83 ;  /* 0x00007610ff537816 */ /* 0x000fe20000000053 */
[----:B------:R-:W-:Y:S01]  /*5750*/  IMAD R106, R106, UR11, RZ ;  /* 0x0000000b6a6a7c24 */ /* 0x000fe2000f8e02ff */
[----:B------:R-:W-:Y:S01]  /*5760*/  ISETP.GE.AND P0, PT, R113, UR40, PT ;  /* 0x0000002871007c0c */ /* 0x000fe2000bf06270 */
[----:B------:R-:W-:Y:S01]  /*5770*/  IMAD.WIDE R112, R81, 0x2, R76 ;  /* 0x0000000251707825 */ /* 0x000fe200078e024c */
[----:B------:R-:W-:Y:S01]  /*5780*/  PRMT R78, RZ, 0x7610, R78 ;  /* 0x00007610ff4e7816 */ /* 0x000fe2000000004e */
[----:B------:R-:W-:Y:S01]  /*5790*/  ULDC UR11, c[0x0][0x238] ;  /* 0x00008e00000b7ab9 */ /* 0x000fe20000000800 */
[----:B------:R-:W-:Y:S01]  /*57a0*/  PRMT R104, RZ, 0x7610, R104 ;  /* 0x00007610ff687816 */ /* 0x000fe20000000068 */
[----:B------:R-:W-:Y:S01]  /*57b0*/  IMAD.WIDE R106, R106, 0x2, R76 ;  /* 0x000000026a6a7825 */ /* 0x000fe200078e024c */
[C---:B------:R-:W-:Y:S01]  /*57c0*/  LOP3.LUT R115, R0.reuse, 0x22, RZ, 0xfc, !PT ;  /* 0x0000002200737812 */ /* 0x040fe200078efcff */
[----:B------:R-:W3:Y:S01]  /*57d0*/  @!P5 LDG.E.U16 R83, desc[UR14][R102.64] ;  /* 0x0000000e6653d981 */ /* 0x000ee2000c1e1500 */
[C---:B------:R-:W-:Y:S01]  /*57e0*/  LOP3.LUT R114, R0.reuse, 0x24, RZ, 0xfc, !PT ;  /* 0x0000002400727812 */ /* 0x040fe200078efcff */
[----:B------:R-:W-:Y:S01]  /*57f0*/  ULDC UR9, c[0x0][0x238] ;  /* 0x00008e0000097ab9 */ /* 0x000fe20000000800 */
[C---:B------:R-:W-:Y:S01]  /*5800*/  LOP3.LUT R116, R0.reuse, 0x20, RZ, 0xfc, !PT ;  /* 0x0000002000747812 */ /* 0x040fe200078efcff */
[----:B------:R1:W3:Y:S01]  /*5810*/  @!P1 LDG.E.U16 R78, desc[UR14][R112.64] ;  /* 0x0000000e704e9981 */ /* 0x0002e2000c1e1500 */
[----:B------:R-:W-:Y:S01]  /*5820*/  LOP3.LUT R81, R0, 0x26, RZ, 0xfc, !PT ;  /* 0x0000002600517812 */ /* 0x000fe200078efcff */
[----:B------:R-:W-:Y:S01]  /*5830*/  ULDC UR42, c[0x0][0x238] ;  /* 0x00008e00002a7ab9 */ /* 0x000fe20000000800 */
[----:B------:R-:W-:Y:S01]  /*5840*/  ISETP.GE.AND P4, PT, R115, UR40, PT ;  /* 0x0000002873007c0c */ /* 0x000fe2000bf86270 */
[----:B------:R1:W3:Y:S01]  /*5850*/  @!P6 LDG.E.U16 R104, desc[UR14][R106.64] ;  /* 0x0000000e6a68e981 */ /* 0x0002e2000c1e1500 */
[----:B------:R-:W-:Y:S01]  /*5860*/  ISETP.GE.AND P5, PT, R114, UR40, PT ;  /* 0x0000002872007c0c */ /* 0x000fe2000bfa6270 */
[----:B------:R-:W-:Y:S01]  /*5870*/  ULDC UR43, c[0x0][0x238] ;  /* 0x00008e00002b7ab9 */ /* 0x000fe20000000800 */
[----:B------:R-:W-:-:S02]  /*5880*/  LOP3.LUT R115, R0, 0x24, RZ, 0xfc, !PT ;  /* 0x0000002400737812 */ /* 0x000fc400078efcff */
[----:B------:R-:W-:Y:S02]  /*5890*/  ISETP.GE.AND P1, PT, R116, UR40, PT ;  /* 0x0000002874007c0c */ /* 0x000fe4000bf26270 */
[C---:B------:R-:W-:Y:S02]  /*58a0*/  LOP3.LUT R114, R0.reuse, 0x26, RZ, 0xfc, !PT ;  /* 0x0000002600727812 */ /* 0x040fe400078efcff */
[----:B------:R-:W-:Y:S02]  /*58b0*/  ISETP.GE.AND P6, PT, R81, UR40, PT ;  /* 0x0000002851007c0c */ /* 0x000fe4000bfc6270 */
[----:B------:R-:W-:Y:S01]  /*58c0*/  LOP3.LUT R116, R0, 0x22, RZ, 0xfc, !PT ;  /* 0x0000002200747812 */ /* 0x000fe200078efcff */
[----:B------:R-:W-:Y:S01]  /*58d0*/  IMAD R115, R115, UR11, RZ ;  /* 0x0000000b73737c24 */ /* 0x000fe2000f8e02ff */
[----:B0-----:R-:W-:Y:S01]  /*58e0*/  PRMT R90, RZ, 0x7610, R90 ;  /* 0x00007610ff5a7816 */ /* 0x001fe2000000005a */
[----:B------:R-:W-:Y:S01]  /*58f0*/  IMAD R114, R114, UR9, RZ ;  /* 0x0000000972727c24 */ /* 0x000fe2000f8e02ff */
[----:B------:R-:W-:Y:S01]  /*5900*/  LOP3.LUT R117, R0, 0x20, RZ, 0xfc, !PT ;  /* 0x0000002000757812 */ /* 0x000fe200078efcff */
[----:B------:R-:W-:Y:S01]  /*5910*/  IMAD R116, R116, UR42, RZ ;  /* 0x0000002a74747c24 */ /* 0x000fe2000f8e02ff */
[----:B------:R-:W-:Y:S01]  /*5920*/  PRMT R108, RZ, 0x7610, R108 ;  /* 0x00007610ff6c7816 */ /* 0x000fe2000000006c */
[----:B-1----:R-:W-:Y:S01]  /*5930*/  IMAD.WIDE R112, R115, 0x2, R76 ;  /* 0x0000000273707825 */ /* 0x002fe200078e024c */
[----:B------:R-:W-:Y:S01]  /*5940*/  ULDC UR9, c[0x0][0x238] ;  /* 0x00008e0000097ab9 */ /* 0x000fe20000000800 */
[----:B------:R-:W-:Y:S01]  /*5950*/  PRMT R91, RZ, 0x7610, R91 ;  /* 0x00007610ff5b7816 */ /* 0x000fe2000000005b */
[----:B------:R-:W-:Y:S01]  /*5960*/  ULDC UR42, c[0x0][0x238] ;  /* 0x00008e00002a7ab9 */ /* 0x000fe20000000800 */
[----:B------:R-:W-:Y:S01]  /*5970*/  IMAD.WIDE R114, R114, 0x2, R76 ;  /* 0x0000000272727825 */ /* 0x000fe200078e024c */
[----:B------:R-:W-:Y:S01]  /*5980*/  LOP3.LUT R119, R0, 0x28, RZ, 0xfc, !PT ;  /* 0x0000002800777812 */ /* 0x000fe200078efcff */
[----:B------:R-:W-:-:S02]  /*5990*/  ULDC UR11, c[0x0][0x238] ;  /* 0x00008e00000b7ab9 */ /* 0x000fc40000000800 */
[--C-:B------:R-:W-:Y:S01]  /*59a0*/  IMAD.WIDE R106, R116, 0x2, R76.reuse ;  /* 0x00000002746a7825 */ /* 0x100fe200078e024c */
[----:B------:R-:W-:Y:S01]  /*59b0*/  LOP3.LUT R116, R0, 0x30, RZ, 0xfc, !PT ;  /* 0x0000003000747812 */ /* 0x000fe200078efcff */
[----:B------:R-:W3:Y:S02]  /*59c0*/  @!P6 LDG.E.U16 R90, desc[UR14][R114.64] ;  /* 0x0000000e725ae981 */ /* 0x000ee4000c1e1500 */
[----:B------:R-:W-:Y:S01]  /*59d0*/  IMAD R117, R117, UR43, RZ ;  /* 0x0000002b75757c24 */ /* 0x000fe2000f8e02ff */
[----:B------:R-:W-:Y:S01]  /*59e0*/  ISETP.GE.AND P6, PT, R116, UR40, PT ;  /* 0x0000002874007c0c */ /* 0x000fe2000bfc6270 */
[----:B------:R0:W3:Y:S01]  /*59f0*/  @!P0 LDG.E.U16 R91, desc[UR14][R94.64] ;  /* 0x0000000e5e5b8981 */ /* 0x0000e2000c1e1500 */
[----:B------:R-:W-:Y:S01]  /*5a00*/  LOP3.LUT R116, R0, 0x28, RZ, 0xfc, !PT ;  /* 0x0000002800747812 */ /* 0x000fe200078efcff */
[----:B------:R-:W-:Y:S01]  /*5a10*/  IMAD.WIDE R96, R117, 0x2, R76 ;  /* 0x0000000275607825 */ /* 0x000fe200078e024c */
[----:B------:R-:W-:Y:S01]  /*5a20*/  PRMT R103, RZ, 0x7610, R103 ;  /* 0x00007610ff677816 */ /* 0x000fe20000000067 */
[----:B------:R-:W-:-:S02]  /*5a30*/  ULDC UR43, c[0x0][0x238] ;  /* 0x00008e00002b7ab9 */ /* 0x000fc40000000800 */
[----:B------:R-:W-:Y:S01]  /*5a40*/  IMAD R116, R116, UR9, RZ ;  /* 0x0000000974747c24 */ /* 0x000fe2000f8e02ff */
[----:B------:R1:W3:Y:S01]  /*5a50*/  @!P1 LDG.E.U16 R108, desc[UR14][R96.64] ;  /* 0x0000000e606c9981 */ /* 0x0002e2000c1e1500 */
[----:B0-----:R-:W-:-:S03]  /*5a60*/  PRMT R95, RZ, 0x7610, R95 ;  /* 0x00007610ff5f7816 */ /* 0x001fc6000000005f */
[----:B------:R-:W3:Y:S01]  /*5a70*/  @!P5 LDG.E.U16 R103, desc[UR14][R112.64] ;  /* 0x0000000e7067d981 */ /* 0x000ee2000c1e1500 */
[----:B------:R-:W-:Y:S01]  /*5a80*/  LOP3.LUT R118, R0, 0x2a, RZ, 0xfc, !PT ;  /* 0x0000002a00767812 */ /* 0x000fe200078efcff */
[----:B------:R-:W-:Y:S01]  /*5a90*/  ULDC UR9, c[0x0][0x238] ;  /* 0x00008e0000097ab9 */ /* 0x000fe20000000800 */
[----:B-1----:R-:W-:Y:S01]  /*5aa0*/  IMAD.WIDE R96, R116, 0x2, R76 ;  /* 0x0000000274607825 */ /* 0x002fe200078e024c */
[C---:B------:R-:W-:Y:S01]  /*5ab0*/  LOP3.LUT R117, R0.reuse, 0x2c, RZ, 0xfc, !PT ;  /* 0x0000002c00757812 */ /* 0x040fe200078efcff */
[----:B------:R-:W0:Y:S01]  /*5ac0*/  S2R R116, SR_TID.X ;  /* 0x0000000000747919 */ /* 0x000e220000002100 */
[----:B------:R-:W-:Y:S02]  /*5ad0*/  ISETP.GE.AND P1, PT, R119, UR40, PT ;  /* 0x0000002877007c0c */ /* 0x000fe4000bf26270 */
[----:B------:R-:W-:Y:S01]  /*5ae0*/  LOP3.LUT R119, R0, 0x2a, RZ, 0xfc, !PT ;  /* 0x0000002a00777812 */ /* 0x000fe200078efcff */
[----:B------:R1:W3:Y:S01]  /*5af0*/  @!P4 LDG.E.U16 R95, desc[UR14][R106.64] ;  /* 0x0000000e6a5fc981 */ /* 0x0002e2000c1e1500 */
[----:B------:R-:W-:-:S02]  /*5b00*/  ISETP.GE.AND P4, PT, R118, UR40, PT ;  /* 0x0000002876007c0c */ /* 0x000fc4000bf86270 */
[----:B------:R-:W-:Y:S02]  /*5b10*/  ISETP.GE.AND P5, PT, R117, UR40, PT ;  /* 0x0000002875007c0c */ /* 0x000fe4000bfa6270 */
[C---:B------:R-:W-:Y:S01]  /*5b20*/  LOP3.LUT R118, R0.reuse, 0x30, RZ, 0xfc, !PT ;  /* 0x0000003000767812 */ /* 0x040fe200078efcff */
[----:B------:R-:W-:Y:S01]  /*5b30*/  IMAD R119, R119, UR43, RZ ;  /* 0x0000002b77777c24 */ /* 0x000fe2000f8e02ff */
[----:B------:R-:W-:Y:S01]  /*5b40*/  PRMT R94, RZ, 0x7610, R94 ;  /* 0x00007610ff5e7816 */ /* 0x000fe2000000005e */
[----:B------:R-:W-:Y:S01]  /*5b50*/  IMAD R117, R117, UR42, RZ ;  /* 0x0000002a75757c24 */ /* 0x000fe2000f8e02ff */
[----:B------:R-:W-:Y:S02]  /*5b60*/  LOP3.LUT R120, R0, 0x32, RZ, 0xfc, !PT ;  /* 0x0000003200787812 */ /* 0x000fe400078efcff */
[----:B-1----:R-:W-:Y:S01]  /*5b70*/  PRMT R107, RZ, 0x7610, R107 ;  /* 0x00007610ff6b7816 */ /* 0x002fe2000000006b */
[----:B------:R-:W-:Y:S01]  /*5b80*/  IMAD R118, R118, UR9, RZ ;  /* 0x0000000976767c24 */ /* 0x000fe2000f8e02ff */
[----:B------:R-:W-:Y:S01]  /*5b90*/  PRMT R98, RZ, 0x7610, R98 ;  /* 0x00007610ff627816 */ /* 0x000fe20000000062 */
[----:B------:R-:W-:Y:S01]  /*5ba0*/  IMAD.WIDE R112, R119, 0x2, R76 ;  /* 0x0000000277707825 */ /* 0x000fe200078e024c */
[----:B------:R-:W-:Y:S01]  /*5bb0*/  PRMT R106, RZ, 0x7610, R106 ;  /* 0x00007610ff6a7816 */ /* 0x000fe2000000006a */
[----:B------:R-:W-:Y:S01]  /*5bc0*/  ULDC UR43, c[0x0][0x238] ;  /* 0x00008e00002b7ab9 */ /* 0x000fe20000000800 */
[----:B------:R1:W3:Y:S01]  /*5bd0*/  @!P1 LDG.E.U16 R107, desc[UR14][R96.64] ;  /* 0x0000000e606b9981 */ /* 0x0002e2000c1e1500 */
[--C-:B------:R-:W-:Y:S01]  /*5be0*/  IMAD.WIDE R114, R117, 0x2, R76.reuse ;  /* 0x0000000275727825 */ /* 0x100fe200078e024c */
[----:B------:R-:W-:Y:S01]  /*5bf0*/  LOP3.LUT R156, R0, 0x36, RZ, 0xfc, !PT ;  /* 0x00000036009c7812 */ /* 0x000fe200078efcff */
[----:B------:R-:W-:Y:S01]  /*5c00*/  ULDC UR9, c[0x0][0x238] ;  /* 0x00008e0000097ab9 */ /* 0x000fe20000000800 */
[----:B------:R-:W-:Y:S01]  /*5c10*/  ISETP.GE.AND P1, PT, R120, UR40, PT ;  /* 0x0000002878007c0c */ /* 0x000fe2000bf26270 */
[----:B------:R-:W-:Y:S01]  /*5c20*/  IMAD.WIDE R118, R118, 0x2, R76 ;  /* 0x0000000276767825 */ /* 0x000fe200078e024c */
[C---:B------:R-:W-:Y:S01]  /*5c30*/  LOP3.LUT R121, R0.reuse, 0x38, RZ, 0xfc, !PT ;  /* 0x0000003800797812 */ /* 0x040fe200078efcff */
[----:B------:R-:W3:Y:S01]  /*5c40*/  @!P4 LDG.E.U16 R94, desc[UR14][R112.64] ;  /* 0x0000000e705ec981 */ /* 0x000ee2000c1e1500 */
[----:B------:R-:W-:Y:S01]  /*5c50*/  LOP3.LUT R120, R0, 0x3a, RZ, 0xfc, !PT ;  /* 0x0000003a00787812 */ /* 0x000fe200078efcff */
[----:B------:R-:W-:Y:S01]  /*5c60*/  ULDC UR42, c[0x0][0x238] ;  /* 0x00008e00002a7ab9 */ /* 0x000fe20000000800 */
[----:B0-----:R-:W-:Y:S01]  /*5c70*/  LEA.HI R116, R116, 0x2e, RZ, 0x1a ;  /* 0x0000002e74747811 */ /* 0x001fe200078fd0ff */
[----:B------:R-:W3:Y:S01]  /*5c80*/  @!P5 LDG.E.U16 R98, desc[UR14][R114.64] ;  /* 0x0000000e7262d981 */ /* 0x000ee2000c1e1500 */
[----:B------:R-:W-:-:S02]  /*5c90*/  ISETP.GE.AND P4, PT, R156, UR40, PT ;  /* 0x000000289c007c0c */ /* 0x000fc4000bf86270 */
[C---:B------:R-:W-:Y:S01]  /*5ca0*/  ISETP.GE.AND P5, PT, R121.reuse, UR40, PT ;  /* 0x0000002879007c0c */ /* 0x040fe2000bfa6270 */
[----:B------:R0:W3:Y:S01]  /*5cb0*/  @!P6 LDG.E.U16 R106, desc[UR14][R118.64] ;  /* 0x0000000e766ae981 */ /* 0x0000e2000c1e1500 */
[----:B------:R-:W-:Y:S01]  /*5cc0*/  LOP3.LUT R156, R0, 0x34, RZ, 0xfc, !PT ;  /* 0x00000034009c7812 */ /* 0x000fe200078efcff */
[----:B------:R-:W-:Y:S01]  /*5cd0*/  IMAD R116, R116, UR11, RZ ;  /* 0x0000000b74747c24 */ /* 0x000fe2000f8e02ff */
[----:B------:R-:W-:Y:S01]  /*5ce0*/  ISETP.GE.AND P6, PT, R120, UR40, PT ;  /* 0x0000002878007c0c */ /* 0x000fe2000bfc6270 */
[----:B------:R-:W-:Y:S01]  /*5cf0*/  ULDC UR11, c[0x0][0x238] ;  /* 0x00008e00000b7ab9 */ /* 0x000fe20000000800 */
[----:B------:R-:W-:Y:S01]  /*5d00*/  LOP3.LUT R120, R0, 0x32, RZ, 0xfc, !PT ;  /* 0x0000003200787812 */ /* 0x000fe200078efcff */
[----:B------:R-:W-:Y:S01]  /*5d10*/  IMAD R121, R121, UR11, RZ ;  /* 0x0000000b79797c24 */ /* 0x000fe2000f8e02ff */
[----:B-1----:R-:W-:Y:S01]  /*5d20*/  PRMT R96, RZ, 0x7610, R96 ;  /* 0x00007610ff607816 */ /* 0x002fe20000000060 */
[----:B------:R-:W-:Y:S01]  /*5d30*/  IMAD R156, R156, UR43, RZ ;  /* 0x0000002b9c9c7c24 */ /* 0x000fe2000f8e02ff */
[----:B------:R-:W-:Y:S01]  /*5d40*/  PRMT R97, RZ, 0x7610, R97 ;  /* 0x00007610ff617816 */ /* 0x000fe20000000061 */
[----:B------:R-:W-:Y:S01]  /*5d50*/  IMAD R120, R120, UR9, RZ ;  /* 0x0000000978787c24 */ /* 0x000fe2000f8e02ff */
[----:B------:R-:W-:Y:S01]  /*5d60*/  PRMT R89, RZ, 0x7610, R89 ;  /* 0x00007610ff597816 */ /* 0x000fe20000000059 */
[--C-:B0-----:R-:W-:Y:S01]  /*5d70*/  IMAD.WIDE R118, R121, 0x2, R76.reuse ;  /* 0x0000000279767825 */ /* 0x101fe200078e024c */
[----:B------:R-:W-:Y:S01]  /*5d80*/  ULDC UR9, c[0x0][0x238] ;  /* 0x00008e0000097ab9 */ /* 0x000fe20000000800 */
[----:B------:R-:W-:Y:S01]  /*5d90*/  LOP3.LUT R167, R0, 0x34, RZ, 0xfc, !PT ;  /* 0x0000003400a77812 */ /* 0x000fe200078efcff */
[----:B------:R-:W-:Y:S01]  /*5da0*/  ULDC UR11, c[0x0][0x238] ;  /* 0x00008e00000b7ab9 */ /* 0x000fe20000000800 */
[--C-:B------:R-:W-:Y:S01]  /*5db0*/  IMAD.WIDE R114, R156, 0x2, R76.reuse ;  /* 0x000000029c727825 */ /* 0x100fe200078e024c */
[----:B------:R-:W-:Y:S01]  /*5dc0*/  LOP3.LUT R156, R0, 0x44, RZ, 0xfc, !PT ;  /* 0x00000044009c7812 */ /* 0x000fe200078efcff */
[----:B------:R-:W3:Y:S01]  /*5dd0*/  @!P5 LDG.E.U16 R96, desc[UR14][R118.64] ;  /* 0x0000000e7660d981 */ /* 0x000ee2000c1e1500 */
[----:B------:R-:W-:Y:S01]  /*5de0*/  LEA.HI R81, R168, 0x4e, RZ, 0x1a ;  /* 0x0000004ea8517811 */ /* 0x000fe200078fd0ff */
[--C-:B------:R-:W-:Y:S01]  /*5df0*/  IMAD.WIDE R112, R120, 0x2, R76.reuse ;  /* 0x0000000278707825 */ /* 0x100fe200078e024c */
[----:B------:R-:W-:Y:S01]  /*5e00*/  LOP3.LUT R120, R0, 0x3a, RZ, 0xfc, !PT ;  /* 0x0000003a00787812 */ /* 0x000fe200078efcff */
[----:B------:R-:W-:Y:S01]  /*5e10*/  ULDC UR43, c[0x0][0x238] ;  /* 0x00008e00002b7ab9 */ /* 0x000fe20000000800 */
[----:B------:R-:W-:Y:S01]  /*5e20*/  ISETP.GE.AND P5, PT, R156, UR40, PT ;  /* 0x000000289c007c0c */ /* 0x000fe2000bfa6270 */
[----:B------:R-:W-:Y:S01]  /*5e30*/  IMAD.WIDE R116, R116, 0x2, R76 ;  /* 0x0000000274747825 */ /* 0x000fe200078e024c */
[----:B------:R-:W-:Y:S01]  /*5e40*/  LOP3.LUT R156, R0, 0x3c, RZ, 0xfc, !PT ;  /* 0x0000003c009c7812 */ /* 0x000fe200078efcff */
[----:B------:R0:W3:Y:S02]  /*5e50*/  @!P1 LDG.E.U16 R97, desc[UR14][R112.64] ;  /* 0x0000000e70619981 */ /* 0x0000e4000c1e1500 */
[----:B------:R-:W-:Y:S01]  /*5e60*/  IMAD R120, R120, UR9, RZ ;  /* 0x0000000978787c24 */ /* 0x000fe2000f8e02ff */
[----:B------:R-:W-:Y:S01]  /*5e70*/  ULDC UR9, c[0x0][0x238] ;  /* 0x00008e0000097ab9 */ /* 0x000fe20000000800 */
[----:B------:R1:W3:Y:S01]  /*5e80*/  @!P2 LDG.E.U16 R89, desc[UR14][R116.64] ;  /* 0x0000000e7459a981 */ /* 0x0002e2000c1e1500 */
[----:B------:R-:W-:Y:S01]  /*5e90*/  IMAD R156, R156, UR9, RZ ;  /* 0x000000099c9c7c24 */ /* 0x000fe2000f8e02ff */
[----:B------:R-:W-:-:S02]  /*5ea0*/  ISETP.GE.AND P2, PT, R167, UR40, PT ;  /* 0x00000028a7007c0c */ /* 0x000fc4000bf46270 */
[----:B0-----:R-:W-:Y:S02]  /*5eb0*/  LOP3.LUT R113, R0, 0x3c, RZ, 0xfc, !PT ;  /* 0x0000003c00717812 */ /* 0x001fe400078efcff */
[----:B------:R-:W-:Y:S01]  /*5ec0*/  ISETP.GE.AND P0, PT, R81, UR40, PT ;  /* 0x0000002851007c0c */ /* 0x000fe2000bf06270 */
[--C-:B------:R-:W-:Y:S01]  /*5ed0*/  IMAD.WIDE R120, R120, 0x2, R76.reuse ;  /* 0x0000000278787825 */ /* 0x100fe200078e024c */
[----:B------:R-:W-:Y:S01]  /*5ee0*/  ISETP.GE.AND P1, PT, R113, UR40, PT ;  /* 0x0000002871007c0c */ /* 0x000fe2000bf26270 */
[----:B------:R-:W-:Y:S02]  /*5ef0*/  ULDC UR9, c[0x0][0x238] ;  /* 0x00008e0000097ab9 */ /* 0x000fe40000000800 */
[----:B------:R-:W-:Y:S01]  /*5f00*/  IMAD.WIDE R112, R156, 0x2, R76 ;  /* 0x000000029c707825 */ /* 0x000fe200078e024c */
[----:B------:R-:W-:Y:S02]  /*5f10*/  LOP3.LUT R156, R0, 0x44, RZ, 0xfc, !PT ;  /* 0x00000044009c7812 */ /* 0x000fe400078efcff */
[----:B------:R-:W-:-:S02]  /*5f20*/  PRMT R81, RZ, 0x7610, R81 ;  /* 0x00007610ff517816 */ /* 0x000fc40000000051 */
[----:B------:R-:W-:Y:S02]  /*5f30*/  PRMT R102, RZ, 0x7610, R102 ;  /* 0x00007610ff667816 */ /* 0x000fe40000000066 */
[----:B-1----:R-:W-:Y:S01]  /*5f40*/  LOP3.LUT R116, R0, 0x36, RZ, 0xfc, !PT ;  /* 0x0000003600747812 */ /* 0x002fe200078efcff */
[----:B------:R-:W-:Y:S01]  /*5f50*/  IMAD R156, R156, UR9, RZ ;  /* 0x000000099c9c7c24 */ /* 0x000fe2000f8e02ff */
[----:B------:R-:W-:Y:S01]  /*5f60*/  LOP3.LUT R169, R0, 0x40, RZ, 0xfc, !PT ;  /* 0x0000004000a97812 */ /* 0x000fe200078efcff */
[----:B------:R0:W3:Y:S01]  /*5f70*/  @!P6 LDG.E.U16 R81, desc[UR14][R120.64] ;  /* 0x0000000e7851e981 */ /* 0x0000e2000c1e1500 */
[----:B------:R-:W-:Y:S01]  /*5f80*/  PRMT R124, RZ, 0x7610, R124 ;  /* 0x00007610ff7c7816 */ /* 0x000fe2000000007c */
[----:B------:R-:W-:Y:S01]  /*5f90*/  IMAD R116, R116, UR42, RZ ;  /* 0x0000002a74747c24 */ /* 0x000fe2000f8e02ff */
[----:B------:R-:W-:Y:S01]  /*5fa0*/  PRMT R85, RZ, 0x7610, R85 ;  /* 0x00007610ff557816 */ /* 0x000fe20000000055 */
[----:B------:R1:W3:Y:S01]  /*5fb0*/  @!P2 LDG.E.U16 R102, desc[UR14][R114.64] ;  /* 0x0000000e7266a981 */ /* 0x0002e2000c1e1500 */
[C---:B------:R-:W-:Y:S01]  /*5fc0*/  ISETP.GE.AND P2, PT, R169.reuse, UR40, PT ;  /* 0x00000028a9007c0c */ /* 0x040fe2000bf46270 */
[----:B------:R-:W-:Y:S01]  /*5fd0*/  IMAD.WIDE R116, R116, 0x2, R76 ;  /* 0x0000000274747825 */ /* 0x000fe200078e024c */
[----:B------:R-:W-:Y:S01]  /*5fe0*/  ULDC UR42, c[0x0][0x238] ;  /* 0x00008e00002a7ab9 */ /* 0x000fe20000000800 */
[----:B------:R-:W-:Y:S01]  /*5ff0*/  PRMT R125, RZ, 0x7610, R125 ;  /* 0x00007610ff7d7816 */ /* 0x000fe2000000007d */
[----:B------:R-:W-:Y:S01]  /*6000*/  ULDC UR9, c[0x0][0x238] ;  /* 0x00008e0000097ab9 */ /* 0x000fe20000000800 */
[----:B0-----:R-:W-:Y:S01]  /*6010*/  IMAD.WIDE R120, R156, 0x2, R76 ;  /* 0x000000029c787825 */ /* 0x001fe200078e024c */
[C---:B------:R-:W-:Y:S01]  /*6020*/  LOP3.LUT R156, R0.reuse, 0x4c, RZ, 0xfc, !PT ;  /* 0x0000004c009c7812 */ /* 0x040fe200078efcff */
[----:B------:R0:W3:Y:S02]  /*6030*/  @!P4 LDG.E.U16 R85, desc[UR14][R116.64] ;  /* 0x0000000e7455c981 */ /* 0x0000e4000c1e1500 */
[----:B------:R-:W-:Y:S01]  /*6040*/  IMAD R169, R169, UR42, RZ ;  /* 0x0000002aa9a97c24 */ /* 0x000fe2000f8e02ff */
[----:B------:R-:W-:Y:S01]  /*6050*/  PRMT R129, RZ, 0x7610, R129 ;  /* 0x00007610ff817816 */ /* 0x000fe20000000081 */
[----:B-1----:R-:W1:Y:S01]  /*6060*/  S2R R115, SR_TID.X ;  /* 0x0000000000737919 */ /* 0x002e620000002100 */
[----:B------:R-:W-:Y:S01]  /*6070*/  LOP3.LUT R167, R0, 0x42, RZ, 0xfc, !PT ;  /* 0x0000004200a77812 */ /* 0x000fe200078efcff */
[----:B------:R-:W-:Y:S01]  /*6080*/  ULDC UR42, c[0x0][0x238] ;  /* 0x00008e00002a7ab9 */ /* 0x000fe20000000800 */
[----:B------:R-:W3:Y:S01]  /*6090*/  @!P5 LDG.E.U16 R124, desc[UR14][R120.64] ;  /* 0x0000000e787cd981 */ /* 0x000ee2000c1e1500 */
[----:B------:R-:W-:-:S02]  /*60a0*/  ISETP.GE.AND P5, PT, R156, UR40, PT ;  /* 0x000000289c007c0c */ /* 0x000fc4000bfa6270 */
[----:B------:R-:W-:Y:S01]  /*60b0*/  LOP3.LUT R156, R0, 0x46, RZ, 0xfc, !PT ;  /* 0x00000046009c7812 */ /* 0x000fe200078efcff */
[----:B0-----:R-:W-:Y:S01]  /*60c0*/  IMAD.WIDE R116, R169, 0x2, R76 ;  /* 0x00000002a9747825 */ /* 0x001fe200078e024c */
[----:B------:R0:W3:Y:S03]  /*60d0*/  @!P1 LDG.E.U16 R125, desc[UR14][R112.64] ;  /* 0x0000000e707d9981 */ /* 0x0000e6000c1e1500 */
[----:B------:R-:W-:Y:S01]  /*60e0*/  IMAD R156, R156, UR9, RZ ;  /* 0x000000099c9c7c24 */ /* 0x000fe2000f8e02ff */
[----:B------:R-:W3:Y:S01]  /*60f0*/  @!P2 LDG.E.U16 R129, desc[UR14][R116.64] ;  /* 0x0000000e7481a981 */ /* 0x000ee2000c1e1500 */
[----:B------:R-:W-:Y:S02]  /*6100*/  ISETP.GE.AND P4, PT, R167, UR40, PT ;  /* 0x00000028a7007c0c */ /* 0x000fe4000bf86270 */
[----:B0-----:R-:W-:Y:S01]  /*6110*/  LOP3.LUT R113, R0, 0x46, RZ, 0xfc, !PT ;  /* 0x0000004600717812 */ /* 0x001fe200078efcff */
[----:B------:R-:W-:-:S03]  /*6120*/  ULDC UR9, c[0x0][0x238] ;  /* 0x00008e0000097ab9 */ /* 0x000fc60000000800 */
[----:B------:R-:W-:Y:S01]  /*6130*/  ISETP.GE.AND P2, PT, R113, UR40, PT ;  /* 0x0000002871007c0c */ /* 0x000fe2000bf46270 */
[----:B------:R-:W-:Y:S01]  /*6140*/  IMAD.WIDE R112, R156, 0x2, R76 ;  /* 0x000000029c707825 */ /* 0x000fe200078e024c */
[----:B------:R-:W-:-:S04]  /*6150*/  LOP3.LUT R156, R0, 0x50, RZ, 0xfc, !PT ;  /* 0x00000050009c7812 */ /* 0x000fc800078efcff */
[----:B------:R-:W-:Y:S02]  /*6160*/  ISETP.GE.AND P1, PT, R156, UR40, PT ;  /* 0x000000289c007c0c */ /* 0x000fe4000bf26270 */
[----:B------:R-:W0:Y:S01]  /*6170*/  S2R R156, SR_TID.X ;  /* 0x00000000009c7919 */ /* 0x000e220000002100 */
[----:B-1----:R-:W-:Y:S01]  /*6180*/  LEA.HI R115, R115, 0x3e, RZ, 0x1a ;  /* 0x0000003e73737811 */ /* 0x002fe200078fd0ff */
[----:B------:R-:W-:Y:S01]  /*6190*/  IMAD R167, R167, UR11, RZ ;  /* 0x0000000ba7a77c24 */ /* 0x000fe2000f8e02ff */
[----:B------:R-:W-:Y:S01]  /*61a0*/  PRMT R127, RZ, 0x7610, R127 ;  /* 0x00007610ff7f7816 */ /* 0x000fe2000000007f */
[----:B------:R-:W-:Y:S02]  /*61b0*/  ULDC UR11, c[0x0][0x238] ;  /* 0x00008e00000b7ab9 */ /* 0x000fe40000000800 */
[----:B------:R-:W-:Y:S01]  /*61c0*/  IMAD R115, R115, UR43, RZ ;  /* 0x0000002b73737c24 */ /* 0x000fe2000f8e02ff */
[----:B------:R-:W-:Y:S01]  /*61d0*/  PRMT R123, RZ, 0x7610, R123 ;  /* 0x00007610ff7b7816 */ /* 0x000fe2000000007b */
[----:B------:R-:W-:Y:S01]  /*61e0*/  IMAD.WIDE R118, R167, 0x2, R76 ;  /* 0x00000002a7767825 */ /* 0x000fe200078e024c */
[----:B------:R-:W-:-:S03]  /*61f0*/  LOP3.LUT R167, R0, 0x4a, RZ, 0xfc, !PT ;  /* 0x0000004a00a77812 */ /* 0x000fc600078efcff */
[----:B------:R-:W-:Y:S01]  /*6200*/  IMAD.WIDE R114, R115, 0x2, R76 ;  /* 0x0000000273727825 */ /* 0x000fe200078e024c */
[C---:B------:R-:W-:Y:S01]  /*6210*/  LOP3.LUT R169, R0.reuse, 0x48, RZ, 0xfc, !PT ;  /* 0x0000004800a97812 */ /* 0x040fe200078efcff */
[----:B------:R-:W3:Y:S01]  /*6220*/  @!P4 LDG.E.U16 R127, desc[UR14][R118.64] ;  /* 0x0000000e767fc981 */ /* 0x000ee2000c1e1500 */
[----:B------:R-:W-:Y:S02]  /*6230*/  ISETP.GE.AND P4, PT, R167, UR40, PT ;  /* 0x00000028a7007c0c */ /* 0x000fe4000bf86270 */
[C---:B------:R-:W-:Y:S01]  /*6240*/  LOP3.LUT R167, R0.reuse, 0x4c, RZ, 0xfc, !PT ;  /* 0x0000004c00a77812 */ /* 0x040fe200078efcff */
[----:B------:R1:W3:Y:S01]  /*6250*/  @!P3 LDG.E.U16 R123, desc[UR14][R114.64] ;  /* 0x0000000e727bb981 */ /* 0x0002e2000c1e1500 */
[----:B------:R-:W-:Y:S02]  /*6260*/  ISETP.GE.AND P3, PT, R169, UR40, PT ;  /* 0x00000028a9007c0c */ /* 0x000fe4000bf66270 */
[C---:B------:R-:W-:Y:S01]  /*6270*/  LOP3.LUT R169, R0.reuse, 0x4a, RZ, 0xfc, !PT ;  /* 0x0000004a00a97812 */ /* 0x040fe200078efcff */
[----:B------:R-:W-:Y:S01]  /*6280*/  IMAD R167, R167, UR9, RZ ;  /* 0x00000009a7a77c24 */ /* 0x000fe2000f8e02ff */
[----:B------:R-:W-:Y:S01]  /*6290*/  PRMT R120, RZ, 0x7610, R120 ;  /* 0x00007610ff787816 */ /* 0x000fe20000000078 */
[----:B------:R-:W-:Y:S01]  /*62a0*/  ULDC UR9, c[0x0][0x238] ;  /* 0x00008e0000097ab9 */ /* 0x000fe20000000800 */
[----:B-1----:R-:W-:-:S02]  /*62b0*/  LOP3.LUT R115, R0, 0x48, RZ, 0xfc, !PT ;  /* 0x0000004800737812 */ /* 0x002fc400078efcff */
[----:B0-----:R-:W-:-:S03]  /*62c0*/  LEA.HI R156, R156, 0x4e, RZ, 0x1a ;  /* 0x0000004e9c9c7811 */ /* 0x001fc600078fd0ff */
[----:B------:R-:W-:Y:S01]  /*62d0*/  IMAD R115, R115, UR42, RZ ;  /* 0x0000002a73737c24 */ /* 0x000fe2000f8e02ff */
[----:B------:R-:W-:Y:S01]  /*62e0*/  PRMT R133, RZ, 0x7610, R133 ;  /* 0x00007610ff857816 */ /* 0x000fe20000000085 */
[----:B------:R-:W-:Y:S01]  /*62f0*/  IMAD R169, R169, UR11, RZ ;  /* 0x0000000ba9a97c24 */ /* 0x000fe2000f8e02ff */
[----:B------:R-:W-:Y:S01]  /*6300*/  PRMT R131, RZ, 0x7610, R131 ;  /* 0x00007610ff837816 */ /* 0x000fe20000000083 */
[----:B------:R-:W-:Y:S01]  /*6310*/  IMAD R156, R156, UR9, RZ ;  /* 0x000000099c9c7c24 */ /* 0x000fe2000f8e02ff */
[----:B------:R0:W3:Y:S01]  /*6320*/  @!P2 LDG.E.U16 R120, desc[UR14][R112.64] ;  /* 0x0000000e7078a981 */ /* 0x0000e2000c1e1500 */
[----:B------:R-:W-:Y:S01]  /*6330*/  IMAD.WIDE R114, R115, 0x2, R76 ;  /* 0x0000000273727825 */ /* 0x000fe200078e024c */
[----:B------:R-:W-:Y:S01]  /*6340*/  PRMT R121, RZ, 0x7610, R121 ;  /* 0x00007610ff797816 */ /* 0x000fe20000000079 */
[----:B------:R-:W-:Y:S01]  /*6350*/  ULDC UR9, c[0x0][0x238] ;  /* 0x00008e0000097ab9 */ /* 0x000fe20000000800 */
[----:B------:R-:W-:Y:S01]  /*6360*/  ULDC UR11, c[0x0][0x238] ;  /* 0x00008e00000b7ab9 */ /* 0x000fe20000000800 */
[----:B------:R-:W-:Y:S01]  /*6370*/  IMAD.WIDE R116, R169, 0x2, R76 ;  /* 0x00000002a9747825 */ /* 0x000fe200078e024c */
[----:B------:R1:W3:Y:S01]  /*6380*/  @!P3 LDG.E.U16 R133, desc[UR14][R114.64] ;  /* 0x0000000e7285b981 */ /* 0x0002e2000c1e1500 */
[----:B------:R-:W-:-:S02]  /*6390*/  LOP3.LUT R169, R0, 0x52, RZ, 0xfc, !PT ;  /* 0x0000005200a97812 */ /* 0x000fc400078efcff */
[--C-:B0-----:R-:W-:Y:S01]  /*63a0*/  IMAD.WIDE R112, R156, 0x2, R76.reuse ;  /* 0x000000029c707825 */ /* 0x101fe200078e024c */
[C---:B------:R-:W-:Y:S01]  /*63b0*/  LOP3.LUT R156, R0.reuse, 0x56, RZ, 0xfc, !PT ;  /* 0x00000056009c7812 */ /* 0x040fe200078efcff */
[----:B------:R0:W3:Y:S02]  /*63c0*/  @!P4 LDG.E.U16 R131, desc[UR14][R116.64] ;  /* 0x0000000e7483c981 */ /* 0x0000e4000c1e1500 */
[----:B------:R-:W-:Y:S01]  /*63d0*/  IMAD.WIDE R118, R167, 0x2, R76 ;  /* 0x00000002a7767825 */ /* 0x000fe200078e024c */
[----:B-1----:R-:W-:Y:S02]  /*63e0*/  LOP3.LUT R115, R0, 0x50, RZ, 0xfc, !PT ;  /* 0x0000005000737812 */ /* 0x002fe400078efcff */
[----:B------:R-:W-:Y:S02]  /*63f0*/  ISETP.GE.AND P4, PT, R156, UR40, PT ;  /* 0x000000289c007c0c */ /* 0x000fe4000bf86270 */
[----:B------:R1:W3:Y:S01]  /*6400*/  @!P5 LDG.E.U16 R121, desc[UR14][R118.64] ;  /* 0x0000000e7679d981 */ /* 0x0002e2000c1e1500 */
[----:B------:R-:W-:-:S02]  /*6410*/  LOP3.LUT R167, R0, 0x54, RZ, 0xfc, !PT ;  /* 0x0000005400a77812 */ /* 0x000fc400078efcff */
[C---:B------:R-:W-:Y:S01]  /*6420*/  LOP3.LUT R156, R0.reuse, 0x52, RZ, 0xfc, !PT ;  /* 0x00000052009c7812 */ /* 0x040fe200078efcff */
[----:B------:R-:W-:Y:S01]  /*6430*/  IMAD R115, R115, UR9, RZ ;  /* 0x0000000973737c24 */ /* 0x000fe2000f8e02ff */
[----:B------:R-:W-:Y:S01]  /*6440*/  ISETP.GE.AND P2, PT, R169, UR40, PT ;  /* 0x00000028a9007c0c */ /* 0x000fe2000bf46270 */
[----:B------:R-:W-:Y:S01]  /*6450*/  ULDC UR9, c[0x0][0x238] ;  /* 0x00008e0000097ab9 */ /* 0x000fe20000000800 */
[----:B0-----:R-:W-:Y:S02]  /*6460*/  LOP3.LUT R117, R0, 0x54, RZ, 0xfc, !PT ;  /* 0x0000005400757812 */ /* 0x001fe400078efcff */
[----:B-1----:R-:W-:Y:S01]  /*6470*/  PRMT R118, RZ, 0x7610, R118 ;  /* 0x00007610ff767816 */ /* 0x002fe20000000076 */
[----:B------:R-:W-:Y:S01]  /*6480*/  IMAD R156, R156, UR9, RZ ;  /* 0x000000099c9c7c24 */ /* 0x000fe2000f8e02ff */
[----:B------:R-:W-:Y:S01]  /*6490*/  ISETP.GE.AND P3, PT, R167, UR40, PT ;  /* 0x00000028a7007c0c */ /* 0x000fe2000bf66270 */
[----:B------:R-:W-:Y:S01]  /*64a0*/  IMAD R117, R117, UR11, RZ ;  /* 0x0000000b75757c24 */ /* 0x000fe2000f8e02ff */
[----:B------:R-:W-:Y:S01]  /*64b0*/  LOP3.LUT R167, R0, 0x58, RZ, 0xfc, !PT ;  /* 0x0000005800a77812 */ /* 0x000fe200078efcff */
[----:B------:R-:W-:Y:S01]  /*64c0*/  ULDC UR11, c[0x0][0x238] ;  /* 0x00008e00000b7ab9 */ /* 0x000fe20000000800 */
[----:B------:R0:W3:Y:S01]  /*64d0*/  @!P0 LDG.E.U16 R118, desc[UR14][R112.64] ;  /* 0x0000000e70768981 */ /* 0x0000e2000c1e1500 */
[----:B------:R-:W-:Y:S01]  /*64e0*/  PRMT R137, RZ, 0x7610, R137 ;  /* 0x00007610ff897816 */ /* 0x000fe20000000089 */
[----:B------:R-:W-:Y:S01]  /*64f0*/  IMAD.WIDE R114, R115, 0x2, R76 ;  /* 0x0000000273727825 */ /* 0x000fe200078e024c */
[----:B------:R-:W-:Y:S01]  /*6500*/  ISETP.GE.AND P0, PT, R167, UR40, PT ;  /* 0x00000028a7007c0c */ /* 0x000fe2000bf06270 */
[----:B------:R-:W-:-:S02]  /*6510*/  ULDC UR9, c[0x0][0x238] ;  /* 0x00008e0000097ab9 */ /* 0x000fc40000000800 */
[----:B------:R-:W-:Y:S01]  /*6520*/  IMAD R167, R167, UR11, RZ ;  /* 0x0000000ba7a77c24 */ /* 0x000fe2000f8e02ff */
[----:B------:R-:W-:Y:S01]  /*6530*/  LOP3.LUT R169, R0, 0x56, RZ, 0xfc, !PT ;  /* 0x0000005600a97812 */ /* 0x000fe200078efcff */
[----:B------:R-:W-:Y:S01]  /*6540*/  ULDC UR11, c[0x0][0x238] ;  /* 0x00008e00000b7ab9 */ /* 0x000fe20000000800 */
[----:B0-----:R-:W-:-:S05]  /*6550*/  IMAD.WIDE R112, R156, 0x2, R76 ;  /* 0x000000029c707825 */ /* 0x001fca00078e024c */
[----:B------:R0:W3:Y:S01]  /*6560*/  @!P2 LDG.E.U16 R137, desc[UR14][R112.64] ;  /* 0x0000000e7089a981 */ /* 0x0000e2000c1e1500 */
[----:B------:R-:W-:Y:S01]  /*6570*/  PRMT R141, RZ, 0x7610, R141 ;  /* 0x00007610ff8d7816 */ /* 0x000fe2000000008d */
[----:B------:R-:W-:Y:S01]  /*6580*/  IMAD R169, R169, UR9, RZ ;  /* 0x00000009a9a97c24 */ /* 0x000fe2000f8e02ff */
[----:B------:R-:W-:Y:S01]  /*6590*/  LOP3.LUT R156, R0, 0x5a, RZ, 0xfc, !PT ;  /* 0x0000005a009c7812 */ /* 0x000fe200078efcff */
[----:B------:R-:W-:Y:S01]  /*65a0*/  ULDC UR9, c[0x0][0x238] ;  /* 0x00008e0000097ab9 */ /* 0x000fe20000000800 */
[----:B------:R-:W-:Y:S02]  /*65b0*/  PRMT R119, RZ, 0x7610, R119 ;  /* 0x00007610ff777816 */ /* 0x000fe40000000077 */
[----:B------:R1:W3:Y:S01]  /*65c0*/  @!P1 LDG.E.U16 R141, desc[UR14][R114.64] ;  /* 0x0000000e728d9981 */ /* 0x0002e2000c1e1500 */
[----:B0-----:R-:W-:Y:S02]  /*65d0*/  IMAD.WIDE R112, R167, 0x2, R76 ;  /* 0x00000002a7707825 */ /* 0x001fe400078e024c */
[----:B------:R-:W0:Y:S01]  /*65e0*/  S2R R167, SR_TID.X ;  /* 0x0000000000a77919 */ /* 0x000e220000002100 */
[----:B------:R-:W-:-:S02]  /*65f0*/  ISETP.GE.AND P1, PT, R156, UR40, PT ;  /* 0x000000289c007c0c */ /* 0x000fc4000bf26270 */
[----:B------:R-:W-:Y:S01]  /*6600*/  PRMT R135, RZ, 0x7610, R135 ;  /* 0x00007610ff877816 */ /* 0x000fe20000000087 */
[----:B-1----:R-:W-:-:S04]  /*6610*/  IMAD.WIDE R114, R117, 0x2, R76 ;  /* 0x0000000275727825 */ /* 0x002fc800078e024c */
[----:B------:R-:W-:Y:S01]  /*6620*/  IMAD.WIDE R116, R169, 0x2, R76 ;  /* 0x00000002a9747825 */ /* 0x000fe200078e024c */
[----:B------:R1:W3:Y:S03]  /*6630*/  @!P3 LDG.E.U16 R135, desc[UR14][R114.64] ;  /* 0x0000000e7287b981 */ /* 0x0002e6000c1e1500 */
[----:B------:R-:W-:Y:S01]  /*6640*/  IMAD R156, R156, UR9, RZ ;  /* 0x000000099c9c7c24 */ /* 0x000fe2000f8e02ff */
[----:B------:R2:W3:Y:S01]  /*6650*/  @!P4 LDG.E.U16 R119, desc[UR14][R116.64] ;  /* 0x0000000e7477c981 */ /* 0x0004e2000c1e1500 */
[----:B------:R-:W-:Y:S01]  /*6660*/  PRMT R158, RZ, 0x7610, R158 ;  /* 0x00007610ff9e7816 */ /* 0x000fe2000000009e */
[----:B------:R-:W-:Y:S01]  /*6670*/  ULDC UR9, c[0x0][0x238] ;  /* 0x00008e0000097ab9 */ /* 0x000fe20000000800 */
[----:B-1----:R-:W-:Y:S01]  /*6680*/  IMAD.WIDE R114, R156, 0x2, R76 ;  /* 0x000000029c727825 */ /* 0x002fe200078e024c */
[----:B--2---:R-:W-:-:S03]  /*6690*/  PRMT R116, RZ, 0x7610, R116 ;  /* 0x00007610ff747816 */ /* 0x004fc60000000074 */
[----:B------:R1:W2:Y:S01]  /*66a0*/  @!P0 LDG.E.U16 R158, desc[UR14][R112.64] ;  /* 0x0000000e709e8981 */ /* 0x0002a2000c1e1500 */
[----:B------:R-:W-:Y:S02]  /*66b0*/  LEA.HI R117, R168, 0x7e, RZ, 0x1a ;  /* 0x0000007ea8757811 */ /* 0x000fe400078fd0ff */
[----:B------:R-:W-:Y:S02]  /*66c0*/  LOP3.LUT R156, R0, 0x5c, RZ, 0xfc, !PT ;  /* 0x0000005c009c7812 */ /* 0x000fe400078efcff */
[C---:B------:R-:W-:Y:S01]  /*66d0*/  ISETP.GE.AND P3, PT, R117.reuse, UR40, PT ;  /* 0x0000002875007c0c */ /* 0x040fe2000bf66270 */
[----:B------:R5:W2:Y:S01]  /*66e0*/  @!P1 LDG.E.U16 R116, desc[UR14][R114.64] ;  /* 0x0000000e72749981 */ /* 0x000aa2000c1e1500 */
[----:B------:R-:W-:Y:S01]  /*66f0*/  ISETP.GE.AND P0, PT, R156, UR40, PT ;  /* 0x000000289c007c0c */ /* 0x000fe2000bf06270 */
[----:B-1----:R-:W-:Y:S01]  /*6700*/  IMAD R112, R117, UR41, RZ ;  /* 0x0000002975707c24 */ /* 0x002fe2000f8e02ff */
[----:B------:R-:W-:Y:S02]  /*6710*/  PRMT R117, RZ, 0x7610, R117 ;  /* 0x00007610ff757816 */ /* 0x000fe40000000075 */
[----:B-----5:R-:W-:Y:S01]  /*6720*/  LEA.HI R114, R168, 0x6e, RZ, 0x1a ;  /* 0x0000006ea8727811 */ /* 0x020fe200078fd0ff */
[----:B------:R-:W-:-:S03]  /*6730*/  IMAD.WIDE R112, R112, 0x2, R76 ;  /* 0x0000000270707825 */ /* 0x000fc600078e024c */
[----:B------:R-:W-:Y:S01]  /*6740*/  ISETP.GE.AND P2, PT, R114, UR40, PT ;  /* 0x0000002872007c0c */ /* 0x000fe2000bf46270 */
[----:B------:R-:W-:Y:S01]  /*6750*/  IMAD R156, R156, UR9, RZ ;  /* 0x000000099c9c7c24 */ /* 0x000fe2000f8e02ff */
[----:B------:R-:W-:Y:S01]  /*6760*/  LEA.HI R115, R168, 0x5e, RZ, 0x1a ;  /* 0x0000005ea8737811 */ /* 0x000fe200078fd0ff */
[----:B------:R-:W-:Y:S01]  /*6770*/  IMAD R114, R114, UR41, RZ ;  /* 0x0000002972727c24 */ /* 0x000fe2000f8e02ff */
[----:B0-----:R-:W-:Y:S01]  /*6780*/  LEA.HI R167, R167, 0x5e, RZ, 0x1a ;  /* 0x0000005ea7a77811 */ /* 0x001fe200078fd0ff */
[----:B------:R0:W5:Y:S01]  /*6790*/  @!P3 LDG.E.U16 R117, desc[UR14][R112.64] ;  /* 0x0000000e7075b981 */ /* 0x000162000c1e1500 */
[----:B------:R-:W-:Y:S01]  /*67a0*/  PRMT R139, RZ, 0x7610, R139 ;  /* 0x00007610ff8b7816 */ /* 0x000fe2000000008b */
[----:B------:R-:W-:Y:S01]  /*67b0*/  ULDC UR9, c[0x0][0x238] ;  /* 0x00008e0000097ab9 */ /* 0x000fe20000000800 */
[----:B------:R-:W-:Y:S01]  /*67c0*/  ISETP.GE.AND P1, PT, R115, UR40, PT ;  /* 0x0000002873007c0c */ /* 0x000fe2000bf26270 */
[----:B------:R-:W-:Y:S01]  /*67d0*/  IMAD.WIDE R114, R114, 0x2, R76 ;  /* 0x0000000272727825 */ /* 0x000fe200078e024c */
[----:B------:R-:W-:-:S03]  /*67e0*/  PRMT R140, RZ, 0x7610, R140 ;  /* 0x00007610ff8c7816 */ /* 0x000fc6000000008c */
[----:B------:R-:W-:Y:S01]  /*67f0*/  IMAD R167, R167, UR9, RZ ;  /* 0x00000009a7a77c24 */ /* 0x000fe2000f8e02ff */
[----:B------:R-:W-:Y:S01]  /*6800*/  PRMT R160, RZ, 0x7610, R160 ;  /* 0x00007610ffa07816 */ /* 0x000fe200000000a0 */
[----:B0-----:R-:W-:Y:S01]  /*6810*/  IMAD.WIDE R112, R156, 0x2, R76 ;  /* 0x000000029c707825 */ /* 0x001fe200078e024c */
[----:B------:R-:W-:Y:S01]  /*6820*/  LOP3.LUT R156, R0, 0x60, RZ, 0xfc, !PT ;  /* 0x00000060009c7812 */ /* 0x000fe200078efcff */
[----:B------:R0:W5:Y:S01]  /*6830*/  @!P2 LDG.E.U16 R140, desc[UR14][R114.64] ;  /* 0x0000000e728ca981 */ /* 0x000162000c1e1500 */
[----:B------:R-:W-:-:S03]  /*6840*/  ULDC UR9, c[0x0][0x238] ;  /* 0x00008e0000097ab9 */ /* 0x000fc60000000800 */
[----:B------:R1:W5:Y:S01]  /*6850*/  @!P0 LDG.E.U16 R139, desc[UR14][R112.64] ;  /* 0x0000000e708b8981 */ /* 0x000362000c1e1500 */
[----:B------:R-:W-:Y:S02]  /*6860*/  ISETP.GE.AND P0, PT, R156, UR40, PT ;  /* 0x000000289c007c0c */ /* 0x000fe4000bf06270 */
[C---:B------:R-:W-:Y:S02]  /*6870*/  LOP3.LUT R156, R0.reuse, 0x62, RZ, 0xfc, !PT ;  /* 0x00000062009c7812 */ /* 0x040fe400078efcff */
[----:B0-----:R-:W-:Y:S01]  /*6880*/  PRMT R114, RZ, 0x7610, R114 ;  /* 0x00007610ff727816 */ /* 0x001fe20000000072 */
[----:B-1----:R-:W-:Y:S01]  /*6890*/  IMAD.WIDE R112, R167, 0x2, R76 ;  /* 0x00000002a7707825 */ /* 0x002fe200078e024c */
[----:B------:R-:W-:-:S04]  /*68a0*/  LOP3.LUT R167, R0, 0x60, RZ, 0xfc, !PT ;  /* 0x0000006000a77812 */ /* 0x000fc800078efcff */
[----:B------:R0:W5:Y:S01]  /*68b0*/  @!P1 LDG.E.U16 R114, desc[UR14][R112.64] ;  /* 0x0000000e70729981 */ /* 0x000162000c1e1500 */
[----:B------:R-:W-:Y:S01]  /*68c0*/  IMAD R167, R167, UR11, RZ ;  /* 0x0000000ba7a77c24 */ /* 0x000fe2000f8e02ff */
[C---:B------:R-:W-:Y:S01]  /*68d0*/  ISETP.GE.AND P1, PT, R156.reuse, UR40, PT ;  /* 0x000000289c007c0c */ /* 0x040fe2000bf26270 */
[----:B------:R-:W-:Y:S01]  /*68e0*/  IMAD R156, R156, UR9, RZ ;  /* 0x000000099c9c7c24 */ /* 0x000fe2000f8e02ff */
[----:B------:R-:W-:Y:S01]  /*68f0*/  PRMT R115, RZ, 0x7610, R115 ;  /* 0x00007610ff737816 */ /* 0x000fe20000000073 */
[----:B------:R-:W-:Y:S01]  /*6900*/  ULDC UR9, c[0x0][0x238] ;  /* 0x00008e0000097ab9 */ /* 0x000fe20000000800 */
[----:B0-----:R-:W-:-:S05]  /*6910*/  IMAD.WIDE R112, R167, 0x2, R76 ;  /* 0x00000002a7707825 */ /* 0x001fca00078e024c */
[----:B------:R0:W5:Y:S02]  /*6920*/  @!P0 LDG.E.U16 R160, desc[UR14][R112.64] ;  /* 0x0000000e70a08981 */ /* 0x000164000c1e1500 */
[----:B0-----:R-:W-:-:S05]  /*6930*/  IMAD.WIDE R112, R156, 0x2, R76 ;  /* 0x000000029c707825 */ /* 0x001fca00078e024c */
[----:B------:R0:W5:Y:S02]  /*6940*/  @!P1 LDG.E.U16 R115, desc[UR14][R112.64] ;  /* 0x0000000e70739981 */ /* 0x000164000c1e1500 */
[----:B0-----:R-:W-:-:S04]  /*6950*/  LOP3.LUT R112, R0, 0x64, RZ, 0xfc, !PT ;  /* 0x0000006400707812 */ /* 0x001fc800078efcff */
[----:B------:R-:W-:Y:S02]  /*6960*/  ISETP.GE.AND P0, PT, R112, UR40, PT ;  /* 0x0000002870007c0c */ /* 0x000fe4000bf06270 */
[----:B------:R-:W-:Y:S02]  /*6970*/  LOP3.LUT R112, R0, 0x66, RZ, 0xfc, !PT ;  /* 0x0000006600707812 */ /* 0x000fe400078efcff */
[----:B------:R-:W-:Y:S02]  /*6980*/  PRMT R142, RZ, 0x7610, R142 ;  /* 0x00007610ff8e7816 */ /* 0x000fe4000000008e */
[----:B------:R-:W-:Y:S01]  /*6990*/  ISETP.GE.AND P1, PT, R112, UR40, PT ;  /* 0x0000002870007c0c */ /* 0x000fe2000bf26270 */
[----:B------:R-:W-:Y:S01]  /*69a0*/  IMAD.WIDE R112, R244, 0x2, R76 ;  /* 0x00000002f4707825 */ /* 0x000fe200078e024c */
[----:B------:R-:W-:-:S05]  /*69b0*/  PRMT R143, RZ, 0x7610, R143 ;  /* 0x00007610ff8f7816 */ /* 0x000fca000000008f */
        /* <DEDUP_REMOVED lines=22> */
[----:B------:R0:W5:Y:S01]  /*6b20*/  @!P1 LDG.E.U16 R163, desc[UR14][R112.64] ;  /* 0x0000000e70a39981 */ /* 0x000162000c1e1500 */
[C---:B------:R-:W-:Y:S02]  /*6b30*/  LOP3.LUT R156, R0.reuse, 0x78, RZ, 0xfc, !PT ;  /* 0x00000078009c7812 */ /* 0x040fe400078efcff */
[----:B0-----:R-:W-:-:S04]  /*6b40*/  LOP3.LUT R112, R0, 0x72, RZ, 0xfc, !PT ;  /* 0x0000007200707812 */ /* 0x001fc800078efcff */
[----:B------:R-:W-:Y:S02]  /*6b50*/  ISETP.GE.AND P0, PT, R112, UR40, PT ;  /* 0x0000002870007c0c */ /* 0x000fe4000bf06270 */
[----:B------:R-:W-:Y:S02]  /*6b60*/  LOP3.LUT R112, R0, 0x78, RZ, 0xfc, !PT ;  /* 0x0000007800707812 */ /* 0x000fe400078efcff */
[----:B------:R-:W-:Y:S02]  /*6b70*/  PRMT R146, RZ, 0x7610, R146 ;  /* 0x00007610ff927816 */ /* 0x000fe40000000092 */
[----:B------:R-:W-:Y:S01]  /*6b80*/  ISETP.GE.AND P1, PT, R112, UR40, PT ;  /* 0x0000002870007c0c */ /* 0x000fe2000bf26270 */
[----:B------:R-:W-:Y:S01]  /*6b90*/  IMAD.WIDE R112, R250, 0x2, R76 ;  /* 0x00000002fa707825 */ /* 0x000fe200078e024c */
[----:B------:R-:W-:-:S03]  /*6ba0*/  PRMT R165, RZ, 0x7610, R165 ;  /* 0x00007610ffa57816 */ /* 0x000fc600000000a5 */
[----:B------:R-:W-:Y:S01]  /*6bb0*/  IMAD R156, R156, UR9, RZ ;  /* 0x000000099c9c7c24 */ /* 0x000fe2000f8e02ff */
[----:B------:R-:W-:Y:S01]  /*6bc0*/  PRMT R147, RZ, 0x7610, R147 ;  /* 0x00007610ff937816 */ /* 0x000fe20000000093 */
[----:B------:R0:W5:Y:S01]  /*6bd0*/  @!P0 LDG.E.U16 R146, desc[UR14][R112.64] ;  /* 0x0000000e70928981 */ /* 0x000162000c1e1500 */
[----:B------:R-:W-:Y:S01]  /*6be0*/  PRMT R148, RZ, 0x7610, R148 ;  /* 0x00007610ff947816 */ /* 0x000fe20000000094 */
[----:B------:R-:W-:Y:S01]  /*6bf0*/  ULDC UR9, c[0x0][0x238] ;  /* 0x00008e0000097ab9 */ /* 0x000fe20000000800 */
[----:B0-----:R-:W-:-:S05]  /*6c00*/  IMAD.WIDE R112, R156, 0x2, R76 ;  /* 0x000000029c707825 */ /* 0x001fca00078e024c */
[----:B------:R0:W5:Y:S02]  /*6c10*/  @!P1 LDG.E.U16 R165, desc[UR14][R112.64] ;  /* 0x0000000e70a59981 */ /* 0x000164000c1e1500 */
[----:B0-----:R-:W-:-:S04]  /*6c20*/  LOP3.LUT R112, R0, 0x74, RZ, 0xfc, !PT ;  /* 0x0000007400707812 */ /* 0x001fc800078efcff */
[----:B------:R-:W-:Y:S02]  /*6c30*/  ISETP.GE.AND P0, PT, R112, UR40, PT ;  /* 0x0000002870007c0c */ /* 0x000fe4000bf06270 */
[----:B------:R-:W-:-:S04]  /*6c40*/  LOP3.LUT R112, R0, 0x76, RZ, 0xfc, !PT ;  /* 0x0000007600707812 */ /* 0x000fc800078efcff */
[----:B------:R-:W-:Y:S01]  /*6c50*/  ISETP.GE.AND P1, PT, R112, UR40, PT ;  /* 0x0000002870007c0c */ /* 0x000fe2000bf26270 */
[----:B------:R-:W-:-:S06]  /*6c60*/  IMAD.WIDE R112, R251, 0x2, R76 ;  /* 0x00000002fb707825 */ /* 0x000fcc00078e024c */
[----:B------:R0:W5:Y:S01]  /*6c70*/  @!P0 LDG.E.U16 R147, desc[UR14][R112.64] ;  /* 0x0000000e70938981 */ /* 0x000162000c1e1500 */
[----:B------:R-:W-:Y:S01]  /*6c80*/  LOP3.LUT R156, R0, 0x7a, RZ, 0xfc, !PT ;  /* 0x0000007a009c7812 */ /* 0x000fe200078efcff */
[----:B0-----:R-:W-:-:S05]  /*6c90*/  IMAD.WIDE R112, R252, 0x2, R76 ;  /* 0x00000002fc707825 */ /* 0x001fca00078e024c */
[----:B------:R0:W5:Y:S01]  /*6ca0*/  @!P1 LDG.E.U16 R148, desc[UR14][R112.64] ;  /* 0x0000000e70949981 */ /* 0x000162000c1e1500 */
[----:B------:R-:W-:Y:S01]  /*6cb0*/  IMAD R156, R156, UR9, RZ ;  /* 0x000000099c9c7c24 */ /* 0x000fe2000f8e02ff */
[C---:B------:R-:W-:Y:S01]  /*6cc0*/  LOP3.LUT R167, R0.reuse, 0x7c, RZ, 0xfc, !PT ;  /* 0x0000007c00a77812 */ /* 0x040fe200078efcff */
[----:B------:R-:W-:Y:S01]  /*6cd0*/  ULDC UR9, c[0x0][0x238] ;  /* 0x00008e0000097ab9 */ /* 0x000fe20000000800 */
[----:B0-----:R-:W-:-:S04]  /*6ce0*/  LOP3.LUT R112, R0, 0x7a, RZ, 0xfc, !PT ;  /* 0x0000007a00707812 */ /* 0x001fc800078efcff */
[----:B------:R-:W-:Y:S02]  /*6cf0*/  ISETP.GE.AND P0, PT, R112, UR40, PT ;  /* 0x0000002870007c0c */ /* 0x000fe4000bf06270 */
[----:B------:R-:W-:-:S04]  /*6d00*/  LOP3.LUT R112, R0, 0x7c, RZ, 0xfc, !PT ;  /* 0x0000007c00707812 */ /* 0x000fc800078efcff */
[----:B------:R-:W-:Y:S01]  /*6d10*/  ISETP.GE.AND P1, PT, R112, UR40, PT ;  /* 0x0000002870007c0c */ /* 0x000fe2000bf26270 */
[----:B------:R-:W-:Y:S02]  /*6d20*/  IMAD.WIDE R112, R156, 0x2, R76 ;  /* 0x000000029c707825 */ /* 0x000fe400078e024c */
[----:B------:R-:W0:Y:S01]  /*6d30*/  S2R R156, SR_TID.X ;  /* 0x00000000009c7919 */ /* 0x000e220000002100 */
[----:B------:R-:W-:Y:S01]  /*6d40*/  PRMT R149, RZ, 0x7610, R149 ;  /* 0x00007610ff957816 */ /* 0x000fe20000000095 */
[----:B------:R-:W-:Y:S01]  /*6d50*/  IMAD R167, R167, UR9, RZ ;  /* 0x00000009a7a77c24 */ /* 0x000fe2000f8e02ff */
[----:B------:R-:W-:-:S04]  /*6d60*/  PRMT R150, RZ, 0x7610, R150 ;  /* 0x00007610ff967816 */ /* 0x000fc80000000096 */
[----:B------:R1:W5:Y:S02]  /*6d70*/  @!P0 LDG.E.U16 R149, desc[UR14][R112.64] ;  /* 0x0000000e70958981 */ /* 0x000364000c1e1500 */
[----:B-1----:R-:W-:-:S05]  /*6d80*/  IMAD.WIDE R112, R167, 0x2, R76 ;  /* 0x00000002a7707825 */ /* 0x002fca00078e024c */
[----:B------:R1:W5:Y:S01]  /*6d90*/  @!P1 LDG.E.U16 R150, desc[UR14][R112.64] ;  /* 0x0000000e70969981 */ /* 0x000362000c1e1500 */
[----:B------:R-:W-:Y:S02]  /*6da0*/  IADD3 RZ, P1, R8, R3, RZ ;  /* 0x0000000308ff7210 */ /* 0x000fe40007f3e0ff */
[----:B0-----:R-:W-:-:S04]  /*6db0*/  LOP3.LUT R156, R156, 0x7f, RZ, 0xc0, !PT ;  /* 0x0000007f9c9c7812 */ /* 0x001fc800078ec0ff */
[----:B------:R-:W-:Y:S01]  /*6dc0*/  ISETP.GE.AND P0, PT, R156, UR40, PT ;  /* 0x000000289c007c0c */ /* 0x000fe2000bf06270 */
[----:B-1----:R-:W-:Y:S01]  /*6dd0*/  IMAD.IADD R112, R8, 0x1, R3 ;  /* 0x0000000108707824 */ /* 0x002fe200078e0203 */
[----:B------:R-:W-:Y:S01]  /*6de0*/  PRMT R151, RZ, 0x7610, R151 ;  /* 0x00007610ff977816 */ /* 0x000fe20000000097 */
[----:B------:R-:W-:Y:S01]  /*6df0*/  IMAD.X R113, R184, 0x1, R2, P1 ;  /* 0x00000001b8717824 */ /* 0x000fe200008e0602 */
[----:B------:R-:W-:Y:S01]  /*6e00*/  BAR.SYNC.DEFER_BLOCKING 0x0 ;  /* 0x0000000000007b1d */ /* 0x000fe20000010000 */
[----:B------:R-:W-:Y:S02]  /*6e10*/  IADD3 RZ, P1, R7, R3, RZ ;  /* 0x0000000307ff7210 */ /* 0x000fe40007f3e0ff */
[----:B------:R-:W-:Y:S02]  /*6e20*/  PRMT R152, RZ, 0x7610, R152 ;  /* 0x00007610ff987816 */ /* 0x000fe40000000098 */
[----:B------:R-:W-:Y:S02]  /*6e30*/  PRMT R153, RZ, 0x7610, R153 ;  /* 0x00007610ff997816 */ /* 0x000fe40000000099 */
[----:B------:R-:W-:-:S02]  /*6e40*/  PRMT R154, RZ, 0x7610, R154 ;  /* 0x00007610ff9a7816 */ /* 0x000fc4000000009a */
[----:B------:R0:W5:Y:S02]  /*6e50*/  @!P0 LDG.E.U16 R151, desc[UR14][R112.64] ;  /* 0x0000000e70978981 */ /* 0x000164000c1e1500 */
[----:B0-----:R-:W-:Y:S02]  /*6e60*/  IMAD.IADD R112, R7, 0x1, R3 ;  /* 0x0000000107707824 */ /* 0x001fe400078e0203 */
[----:B------:R-:W-:Y:S01]  /*6e70*/  IMAD.X R113, R182, 0x1, R2, P1 ;  /* 0x00000001b6717824 */ /* 0x000fe200008e0602 */
[----:B------:R-:W-:-:S04]  /*6e80*/  IADD3 RZ, P1, R6, R3, RZ ;  /* 0x0000000306ff7210 */ /* 0x000fc80007f3e0ff */
[----:B------:R0:W5:Y:S02]  /*6e90*/  @!P0 LDG.E.U16 R152, desc[UR14][R112.64] ;  /* 0x0000000e70988981 */ /* 0x000164000c1e1500 */
[----:B0-----:R-:W-:Y:S02]  /*6ea0*/  IMAD.IADD R112, R6, 0x1, R3 ;  /* 0x0000000106707824 */ /* 0x001fe400078e0203 */
[----:B------:R-:W-:Y:S01]  /*6eb0*/  IMAD.X R113, R185, 0x1, R2, P1 ;  /* 0x00000001b9717824 */ /* 0x000fe200008e0602 */
[----:B------:R-:W-:-:S04]  /*6ec0*/  IADD3 RZ, P1, R17, R3, RZ ;  /* 0x0000000311ff7210 */ /* 0x000fc80007f3e0ff */
[----:B------:R0:W5:Y:S01]  /*6ed0*/  @!P0 LDG.E.U16 R153, desc[UR14][R112.64] ;  /* 0x0000000e70998981 */ /* 0x000162000c1e1500 */
[----:B------:R-:W-:Y:S01]  /*6ee0*/  PRMT R155, RZ, 0x7610, R155 ;  /* 0x00007610ff9b7816 */ /* 0x000fe2000000009b */
[----:B0-----:R-:W-:Y:S02]  /*6ef0*/  IMAD.IADD R112, R17, 0x1, R3 ;  /* 0x0000000111707824 */ /* 0x001fe400078e0203 */
[----:B------:R-:W-:Y:S01]  /*6f00*/  IMAD.X R113, R181, 0x1, R2, P1 ;  /* 0x00000001b5717824 */ /* 0x000fe200008e0602 */
[----:B------:R-:W-:-:S04]  /*6f10*/  IADD3 RZ, P1, R18, R3, RZ ;  /* 0x0000000312ff7210 */ /* 0x000fc80007f3e0ff */
[----:B------:R0:W5:Y:S01]  /*6f20*/  @!P0 LDG.E.U16 R154, desc[UR14][R112.64] ;  /* 0x0000000e709a8981 */ /* 0x000162000c1e1500 */
[----:B------:R-:W-:Y:S01]  /*6f30*/  SHF.R.S32.HI R156, RZ, 0x6, R168 ;  /* 0x00000006ff9c7819 */ /* 0x000fe200000114a8 */
[----:B0-----:R-:W-:Y:S02]  /*6f40*/  IMAD.IADD R112, R18, 0x1, R3 ;  /* 0x0000000112707824 */ /* 0x001fe400078e0203 */
[----:B------:R-:W-:-:S05]  /*6f50*/  IMAD.X R113, R180, 0x1, R2, P1 ;  /* 0x00000001b4717824 */ /* 0x000fca00008e0602 */
[----:B------:R0:W5:Y:S01]  /*6f60*/  @!P0 LDG.E.U16 R155, desc[UR14][R112.64] ;  /* 0x0000000e709b8981 */ /* 0x000162000c1e1500 */
[----:B------:R-:W-:Y:S02]  /*6f70*/  SGXT R156, R156, 0x1 ;  /* 0x000000019c9c781a */ /* 0x000fe40000000200 */
[----:B------:R-:W-:Y:S01]  /*6f80*/  IADD3 RZ, P1, R4, R3, RZ ;  /* 0x0000000304ff7210 */ /* 0x000fe20007f3e0ff */
[----:B0-----:R-:W-:Y:S01]  /*6f90*/  IMAD.SHL.U32 R112, R168, 0x2, RZ ;  /* 0x00000002a8707824 */ /* 0x001fe200078e00ff */
[----:B------:R-:W-:-:S04]  /*6fa0*/  PRMT R157, RZ, 0x7610, R157 ;  /* 0x00007610ff9d7816 */ /* 0x000fc8000000009d */
[----:B------:R-:W-:Y:S01]  /*6fb0*/  LOP3.LUT R112, R112, 0x7e, RZ, 0xc0, !PT ;  /* 0x0000007e70707812 */ /* 0x000fe200078ec0ff */
[----:B------:R-:W-:Y:S01]  /*6fc0*/  IMAD.X R113, R183, 0x1, R2, P1 ;  /* 0x00000001b7717824 */ /* 0x000fe200008e0602 */
[----:B------:R-:W-:Y:S02]  /*6fd0*/  IADD3 RZ, P1, R19, R3, RZ ;  /* 0x0000000313ff7210 */ /* 0x000fe40007f3e0ff */
[----:B------:R-:W-:Y:S01]  /*6fe0*/  LOP3.LUT R156, R112, 0x90, R156, 0x78, !PT ;  /* 0x00000090709c7812 */ /* 0x000fe200078e789c */
[----:B------:R-:W-:-:S04]  /*6ff0*/  IMAD.IADD R112, R4, 0x1, R3 ;  /* 0x0000000104707824 */ /* 0x000fc800078e0203 */
[----:B------:R0:W-:Y:S04]  /*7000*/  STS.U16 [R156+UR12], R122 ;  /* 0x0000007a9c007988 */ /* 0x0001e8000800040c */
[----:B------:R1:W5:Y:S01]  /*7010*/  @!P0 LDG.E.U16 R157, desc[UR14][R112.64] ;  /* 0x0000000e709d8981 */ /* 0x000362000c1e1500 */
[----:B0-----:R-:W-:Y:S01]  /*7020*/  PRMT R122, RZ, 0x7610, R122 ;  /* 0x00007610ff7a7816 */ /* 0x001fe2000000007a */
[----:B-1----:R-:W-:Y:S02]  /*7030*/  IMAD.IADD R112, R19, 0x1, R3 ;  /* 0x0000000113707824 */ /* 0x002fe400078e0203 */
[----:B------:R-:W-:Y:S01]  /*7040*/  IMAD.X R113, R179, 0x1, R2, P1 ;  /* 0x00000001b3717824 */ /* 0x000fe200008e0602 */
[----:B------:R-:W-:Y:S02]  /*7050*/  IADD3 RZ, P1, R20, R3, RZ ;  /* 0x0000000314ff7210 */ /* 0x000fe40007f3e0ff */
[----:B------:R-:W-:-:S02]  /*7060*/  PRMT R159, RZ, 0x7610, R159 ;  /* 0x00007610ff9f7816 */ /* 0x000fc4000000009f */
[----:B------:R0:W5:Y:S04]  /*7070*/  @!P0 LDG.E.U16 R122, desc[UR14][R112.64] ;  /* 0x0000000e707a8981 */ /* 0x000168000c1e1500 */
[----:B------:R1:W-:Y:S01]  /*7080*/  STS.U16 [R156+UR12+0x400], R111 ;  /* 0x0004006f9c007988 */ /* 0x0003e2000800040c */
[--C-:B0-----:R-:W-:Y:S02]  /*7090*/  IMAD.IADD R112, R20, 0x1, R3.reuse ;  /* 0x0000000114707824 */ /* 0x101fe400078e0203 */
[--C-:B------:R-:W-:Y:S01]  /*70a0*/  IMAD.X R113, R178, 0x1, R2.reuse, P1 ;  /* 0x00000001b2717824 */ /* 0x100fe200008e0602 */
[-C--:B------:R-:W-:Y:S01]  /*70b0*/  IADD3 RZ, P1, R21, R3.reuse, RZ ;  /* 0x0000000315ff7210 */ /* 0x080fe20007f3e0ff */
[----:B----4-:R0:W-:Y:S04]  /*70c0*/  STS.U16 [R156+UR12+0x800], R110 ;  /* 0x0008006e9c007988 */ /* 0x0101e8000800040c */
[----:B------:R4:W5:Y:S01]  /*70d0*/  @!P0 LDG.E.U16 R159, desc[UR14][R112.64] ;  /* 0x0000000e709f8981 */ /* 0x000962000c1e1500 */
[----:B-1----:R-:W-:Y:S01]  /*70e0*/  IMAD.X R111, R177, 0x1, R2, P1 ;  /* 0x00000001b16f7824 */ /* 0x002fe200008e0602 */
[----:B------:R-:W-:Y:S01]  /*70f0*/  IADD3 RZ, P1, R22, R3, RZ ;  /* 0x0000000316ff7210 */ /* 0x000fe20007f3e0ff */
[----:B0-----:R-:W-:Y:S01]  /*7100*/  IMAD.IADD R110, R21, 0x1, R3 ;  /* 0x00000001156e7824 */ /* 0x001fe200078e0203 */
[----:B----4-:R-:W-:-:S02]  /*7110*/  PRMT R112, RZ, 0x7610, R112 ;  /* 0x00007610ff707816 */ /* 0x010fc40000000070 */
[----:B------:R-:W-:-:S04]  /*7120*/  PRMT R113, RZ, 0x7610, R113 ;  /* 0x00007610ff717816 */ /* 0x000fc80000000071 */
[----:B------:R0:W4:Y:S04]  /*7130*/  @!P0 LDG.E.U16 R112, desc[UR14][R110.64] ;  /* 0x0000000e6e708981 */ /* 0x000128000c1e1500 */
[----:B---3--:R1:W-:Y:S01]  /*7140*/  STS.U16 [R156+UR12+0xc00], R109 ;  /* 0x000c006d9c007988 */ /* 0x0083e2000800040c */
[--C-:B0-----:R-:W-:Y:S02]  /*7150*/  IMAD.IADD R110, R22, 0x1, R3.reuse ;  /* 0x00000001166e7824 */ /* 0x101fe400078e0203 */
[--C-:B------:R-:W-:Y:S01]  /*7160*/  IMAD.X R111, R176, 0x1, R2.reuse, P1 ;  /* 0x00000001b06f7824 */ /* 0x100fe200008e0602 */
[CC--:B------:R-:W-:Y:S01]  /*7170*/  IADD3 RZ, P1, R23.reuse, R3.reuse, RZ ;  /* 0x0000000317ff7210 */ /* 0x0c0fe20007f3e0ff */
[----:B------:R0:W-:Y:S04]  /*7180*/  STS.U16 [R156+UR12+0x1000], R108 ;  /* 0x0010006c9c007988 */ /* 0x0001e8000800040c */
[----:B------:R3:W4:Y:S01]  /*7190*/  @!P0 LDG.E.U16 R113, desc[UR14][R110.64] ;  /* 0x0000000e6e718981 */ /* 0x000722000c1e1500 */
[----:B-1----:R-:W-:Y:S01]  /*71a0*/  IMAD.X R109, R126, 0x1, R2, P1 ;  /* 0x000000017e6d7824 */ /* 0x002fe200008e0602 */
[----:B------:R-:W-:Y:S01]  /*71b0*/  IADD3 RZ, P1, R56, R3, RZ ;  /* 0x0000000338ff7210 */ /* 0x000fe20007f3e0ff */
[----:B0-----:R-:W-:Y:S01]  /*71c0*/  IMAD.IADD R108, R23, 0x1, R3 ;  /* 0x00000001176c7824 */ /* 0x001fe200078e0203 */
[----:B---3--:R-:W-:-:S02]  /*71d0*/  PRMT R110, RZ, 0x7610, R110 ;  /* 0x00007610ff6e7816 */ /* 0x008fc4000000006e */
[----:B------:R-:W-:-:S04]  /*71e0*/  PRMT R111, RZ, 0x7610, R111 ;  /* 0x00007610ff6f7816 */ /* 0x000fc8000000006f */
[----:B------:R0:W3:Y:S04]  /*71f0*/  @!P0 LDG.E.U16 R110, desc[UR14][R108.64] ;  /* 0x0000000e6c6e8981 */ /* 0x0000e8000c1e1500 */
[----:B------:R1:W-:Y:S01]  /*7200*/  STS.U16 [R156+UR12+0x1400], R107 ;  /* 0x0014006b9c007988 */ /* 0x0003e2000800040c */
[--C-:B0-----:R-:W-:Y:S02]  /*7210*/  IMAD.IADD R108, R56, 0x1, R3.reuse ;  /* 0x00000001386c7824 */ /* 0x101fe400078e0203 */
[--C-:B------:R-:W-:Y:S01]  /*7220*/  IMAD.X R109, R175, 0x1, R2.reuse, P1 ;  /* 0x00000001af6d7824 */ /* 0x100fe200008e0602 */
[-C--:B------:R-:W-:Y:S01]  /*7230*/  IADD3 RZ, P1, R57, R3.reuse, RZ ;  /* 0x0000000339ff7210 */ /* 0x080fe20007f3e0ff */
[----:B------:R0:W-:Y:S04]  /*7240*/  STS.U16 [R156+UR12+0x1800], R106 ;  /* 0x0018006a9c007988 */ /* 0x0001e8000800040c */
[----:B------:R2:W3:Y:S01]  /*7250*/  @!P0 LDG.E.U16 R111, desc[UR14][R108.64] ;  /* 0x0000000e6c6f8981 */ /* 0x0004e2000c1e1500 */
[----:B-1----:R-:W-:Y:S01]  /*7260*/  IMAD.X R107, R128, 0x1, R2, P1 ;  /* 0x00000001806b7824 */ /* 0x002fe200008e0602 */
[----:B------:R-:W-:Y:S01]  /*7270*/  IADD3 RZ, P1, R5, R3, RZ ;  /* 0x0000000305ff7210 */ /* 0x000fe20007f3e0ff */
[--C-:B0-----:R-:W-:Y:S01]  /*7280*/  IMAD.IADD R106, R57, 0x1, R3.reuse ;  /* 0x00000001396a7824 */ /* 0x101fe200078e0203 */
[----:B--2---:R-:W-:Y:S01]  /*7290*/  PRMT R108, RZ, 0x7610, R108 ;  /* 0x00007610ff6c7816 */ /* 0x004fe2000000006c */
[----:B------:R0:W-:Y:S05]  /*72a0*/  STS.U16 [R156+UR12+0x1c00], R96 ;  /* 0x001c00609c007988 */ /* 0x0001ea000800040c */
[----:B------:R1:W2:Y:S01]  /*72b0*/  @!P0 LDG.E.U16 R108, desc[UR14][R106.64] ;  /* 0x0000000e6a6c8981 */ /* 0x0002a2000c1e1500 */
[----:B0-----:R-:W-:Y:S01]  /*72c0*/  PRMT R96, RZ, 0x7610, R96 ;  /* 0x00007610ff607816 */ /* 0x001fe20000000060 */
[----:B-1----:R-:W-:-:S02]  /*72d0*/  IMAD.IADD R106, R5, 0x1, R3 ;  /* 0x00000001056a7824 */ /* 0x002fc400078e0203 */
[----:B------:R-:W-:Y:S01]  /*72e0*/  IMAD.X R107, R174, 0x1, R2, P1 ;  /* 0x00000001ae6b7824 */ /* 0x000fe200008e0602 */
[C---:B------:R-:W-:Y:S02]  /*72f0*/  IADD3 RZ, P1, R16.reuse, R3, RZ ;  /* 0x0000000310ff7210 */ /* 0x040fe40007f3e0ff */
[----:B------:R-:W-:Y:S02]  /*7300*/  PRMT R109, RZ, 0x7610, R109 ;  /* 0x00007610ff6d7816 */ /* 0x000fe4000000006d */
[----:B------:R0:W4:Y:S04]  /*7310*/  @!P0 LDG.E.U16 R96, desc[UR14][R106.64] ;  /* 0x0000000e6a608981 */ /* 0x000128000c1e1500 */
[----:B------:R1:W-:Y:S01]  /*7320*/  STS.U16 [R156+UR12+0x2000], R129 ;  /* 0x002000819c007988 */ /* 0x0003e2000800040c */
[----:B0-----:R-:W-:-:S02]  /*7330*/  IMAD.IADD R106, R16, 0x1, R3 ;  /* 0x00000001106a7824 */ /* 0x001fc400078e0203 */
[----:B------:R-:W-:Y:S01]  /*7340*/  IMAD.X R107, R173, 0x1, R2, P1 ;  /* 0x00000001ad6b7824 */ /* 0x000fe200008e0602 */
[C---:B------:R-:W-:Y:S02]  /*7350*/  IADD3 RZ, P1, R15.reuse, R3, RZ ;  /* 0x000000030fff7210 */ /* 0x040fe40007f3e0ff */
[----:B-1----:R-:W-:Y:S02]  /*7360*/  PRMT R129, RZ, 0x7610, R129 ;  /* 0x00007610ff817816 */ /* 0x002fe40000000081 */
[----:B------:R0:W3:Y:S04]  /*7370*/  @!P0 LDG.E.U16 R109, desc[UR14][R106.64] ;  /* 0x0000000e6a6d8981 */ /* 0x0000e8000c1e1500 */
        /* <DEDUP_REMOVED lines=18> */
[----:B-----5:R1:W-:Y:S01]  /*74a0*/  STS.U16 [R156+UR12+0x3000], R160 ;  /* 0x003000a09c007988 */ /* 0x0203e2000800040c */
[----:B0-----:R-:W-:-:S02]  /*74b0*/  IMAD.IADD R106, R12, 0x1, R3 ;  /* 0x000000010c6a7824 */ /* 0x001fc400078e0203 */
[----:B------:R-:W-:Y:S01]  /*74c0*/  IMAD.X R107, R171, 0x1, R2, P1 ;  /* 0x00000001ab6b7824 */ /* 0x000fe200008e0602 */
[C---:B------:R-:W-:Y:S02]  /*74d0*/  IADD3 RZ, P1, R11.reuse, R3, RZ ;  /* 0x000000030bff7210 */ /* 0x040fe40007f3e0ff */
[----:B-1----:R-:W-:Y:S02]  /*74e0*/  PRMT R160, RZ, 0x7610, R160 ;  /* 0x00007610ffa07816 */ /* 0x002fe400000000a0 */
[----:B------:R0:W5:Y:S04]  /*74f0*/  @!P0 LDG.E.U16 R158, desc[UR14][R106.64] ;  /* 0x0000000e6a9e8981 */ /* 0x000168000c1e1500 */
[----:B------:R1:W-:Y:S01]  /*7500*/  STS.U16 [R156+UR12+0x3400], R161 ;  /* 0x003400a19c007988 */ /* 0x0003e2000800040c */
[----:B0-----:R-:W-:-:S02]  /*7510*/  IMAD.IADD R106, R11, 0x1, R3 ;  /* 0x000000010b6a7824 */ /* 0x001fc400078e0203 */
[----:B------:R-:W-:Y:S01]  /*7520*/  IMAD.X R107, R134, 0x1, R2, P1 ;  /* 0x00000001866b7824 */ /* 0x000fe200008e0602 */
[----:B------:R-:W-:Y:S02]  /*7530*/  IADD3 RZ, P1, R10, R3, RZ ;  /* 0x000000030aff7210 */ /* 0x000fe40007f3e0ff */
[----:B-1----:R-:W-:Y:S02]  /*7540*/  PRMT R161, RZ, 0x7610, R161 ;  /* 0x00007610ffa17816 */ /* 0x002fe400000000a1 */
[----:B------:R0:W5:Y:S01]  /*7550*/  @!P0 LDG.E.U16 R160, desc[UR14][R106.64] ;  /* 0x0000000e6aa08981 */ /* 0x000162000c1e1500 */
[----:B------:R-:W-:-:S03]  /*7560*/  LOP3.LUT R167, R156, 0x20, RZ, 0x3c, !PT ;  /* 0x000000209ca77812 */ /* 0x000fc600078e3cff */
[----:B------:R1:W-:Y:S01]  /*7570*/  STS.U16 [R156+UR12+0x3800], R163 ;  /* 0x003800a39c007988 */ /* 0x0003e2000800040c */
[----:B0-----:R-:W-:Y:S02]  /*7580*/  IMAD.IADD R106, R10, 0x1, R3 ;  /* 0x000000010a6a7824 */ /* 0x001fe400078e0203 */
[----:B------:R-:W-:Y:S01]  /*7590*/  IMAD.X R107, R170, 0x1, R2, P1 ;  /* 0x00000001aa6b7824 */ /* 0x000fe200008e0602 */
[----:B------:R-:W-:Y:S01]  /*75a0*/  IADD3 RZ, P1, R9, R3, RZ ;  /* 0x0000000309ff7210 */ /* 0x000fe20007f3e0ff */
[----:B------:R-:W-:Y:S01]  /*75b0*/  STS.U16 [R156+UR12+0x3c00], R165 ;  /* 0x003c00a59c007988 */ /* 0x000fe2000800040c */
[----:B-1----:R-:W-:-:S03]  /*75c0*/  PRMT R163, RZ, 0x7610, R163 ;  /* 0x00007610ffa37816 */ /* 0x002fc600000000a3 */
[----:B------:R0:W4:Y:S04]  /*75d0*/  @!P0 LDG.E.U16 R161, desc[UR14][R106.64] ;  /* 0x0000000e6aa18981 */ /* 0x000128000c1e1500 */
[----:B------:R1:W-:Y:S01]  /*75e0*/  STS.U16 [R167+UR12+0x500], R100 ;  /* 0x00050064a7007988 */ /* 0x0003e2000800040c */
[----:B0-----:R-:W-:Y:S02]  /*75f0*/  IMAD.IADD R106, R9, 0x1, R3 ;  /* 0x00000001096a7824 */ /* 0x001fe400078e0203 */
[--C-:B------:R-:W-:Y:S01]  /*7600*/  IMAD.X R107, R136, 0x1, R2.reuse, P1 ;  /* 0x00000001886b7824 */ /* 0x100fe200008e0602 */
[----:B-1----:R-:W-:Y:S01]  /*7610*/  IADD3 R100, P1, R187, R3, RZ ;  /* 0x00000003bb647210 */ /* 0x002fe20007f3e0ff */
[----:B------:R0:W-:Y:S04]  /*7620*/  STS.U16 [R167+UR12+0x100], R101 ;  /* 0x00010065a7007988 */ /* 0x0001e8000800040c */
[----:B------:R1:W3:Y:S01]  /*7630*/  @!P0 LDG.E.U16 R163, desc[UR14][R106.64] ;  /* 0x0000000e6aa38981 */ /* 0x0002e2000c1e1500 */
[----:B0-----:R-:W-:Y:S01]  /*7640*/  IMAD.X R101, R162, 0x1, R2, P1 ;  /* 0x00000001a2657824 */ /* 0x001fe200008e0602 */
[----:B-1----:R-:W-:-:S06]  /*7650*/  PRMT R106, RZ, 0x7610, R106 ;  /* 0x00007610ff6a7816 */ /* 0x002fcc000000006a */
[----:B------:R0:W5:Y:S01]  /*7660*/  @!P0 LDG.E.U16 R106, desc[UR14][R100.64] ;  /* 0x0000000e646a8981 */ /* 0x000162000c1e1500 */
[----:B------:R-:W-:Y:S02]  /*7670*/  PRMT R107, RZ, 0x7610, R107 ;  /* 0x00007610ff6b7816 */ /* 0x000fe4000000006b */
[----:B0-----:R-:W-:-:S05]  /*7680*/  IADD3 R100, P1, R234, R3, RZ ;  /* 0x00000003ea647210 */ /* 0x001fca0007f3e0ff */
[----:B------:R-:W-:Y:S01]  /*7690*/  IMAD.X R101, R210, 0x1, R2, P1 ;  /* 0x00000001d2657824 */ /* 0x000fe200008e0602 */
[----:B------:R0:W-:Y:S04]  /*76a0*/  STS.U16 [R167+UR12+0xd00], R83 ;  /* 0x000d0053a7007988 */ /* 0x0001e8000800040c */
[----:B------:R1:W3:Y:S01]  /*76b0*/  @!P0 LDG.E.U16 R107, desc[UR14][R100.64] ;  /* 0x0000000e646b8981 */ /* 0x0002e2000c1e1500 */
[----:B0-----:R-:W-:Y:S02]  /*76c0*/  PRMT R83, RZ, 0x7610, R83 ;  /* 0x00007610ff537816 */ /* 0x001fe40000000053 */
[----:B-1----:R-:W-:-:S05]  /*76d0*/  IADD3 R100, P1, R239, R3, RZ ;  /* 0x00000003ef647210 */ /* 0x002fca0007f3e0ff */
[----:B------:R-:W-:-:S05]  /*76e0*/  IMAD.X R101, R218, 0x1, R2, P1 ;  /* 0x00000001da657824 */ /* 0x000fca00008e0602 */
[----:B------:R0:W5:Y:S01]  /*76f0*/  @!P0 LDG.E.U16 R83, desc[UR14][R100.64] ;  /* 0x0000000e64538981 */ /* 0x000162000c1e1500 */
[----:B------:R-:W-:-:S03]  /*7700*/  PRMT R165, RZ, 0x7610, R165 ;  /* 0x00007610ffa57816 */ /* 0x000fc600000000a5 */
[----:B------:R1:W-:Y:S01]  /*7710*/  STS.U16 [R167+UR12+0x1500], R94 ;  /* 0x0015005ea7007988 */ /* 0x0003e2000800040c */
[----:B0-----:R-:W-:-:S05]  /*7720*/  IADD3 R100, P1, R226, R3, RZ ;  /* 0x00000003e2647210 */ /* 0x001fca0007f3e0ff */
[--C-:B------:R-:W-:Y:S01]  /*7730*/  IMAD.X R101, R86, 0x1, R2.reuse, P1 ;  /* 0x0000000156657824 */ /* 0x100fe200008e0602 */
[----:B-1----:R-:W-:Y:S01]  /*7740*/  IADD3 R94, P1, R201, R3, RZ ;  /* 0x00000003c95e7210 */ /* 0x002fe20007f3e0ff */
[----:B------:R0:W-:Y:S04]  /*7750*/  STS.U16 [R167+UR12+0x1100], R95 ;  /* 0x0011005fa7007988 */ /* 0x0001e8000800040c */
[----:B------:R1:W5:Y:S01]  /*7760*/  @!P0 LDG.E.U16 R165, desc[UR14][R100.64] ;  /* 0x0000000e64a58981 */ /* 0x000362000c1e1500 */
[----:B0-----:R-:W-:Y:S01]  /*7770*/  IMAD.X R95, R71, 0x1, R2, P1 ;  /* 0x00000001475f7824 */ /* 0x001fe200008e0602 */
[----:B-1----:R-:W-:Y:S02]  /*7780*/  PRMT R100, RZ, 0x7610, R100 ;  /* 0x00007610ff647816 */ /* 0x002fe40000000064 */
[----:B------:R0:W-:Y:S04]  /*7790*/  STS.U16 [R167+UR12+0x1900], R97 ;  /* 0x00190061a7007988 */ /* 0x0001e8000800040c */
[----:B------:R1:W5:Y:S01]  /*77a0*/  @!P0 LDG.E.U16 R100, desc[UR14][R94.64] ;  /* 0x0000000e5e648981 */ /* 0x000362000c1e1500 */
[----:B0-----:R-:W-:-:S02]  /*77b0*/  PRMT R97, RZ, 0x7610, R97 ;  /* 0x00007610ff617816 */ /* 0x001fc40000000061 */
[----:B-1----:R-:W-:-:S05]  /*77c0*/  IADD3 R94, P1, R193, R3, RZ ;  /* 0x00000003c15e7210 */ /* 0x002fca0007f3e0ff */
[----:B------:R-:W-:Y:S01]  /*77d0*/  IMAD.X R95, R63, 0x1, R2, P1 ;  /* 0x000000013f5f7824 */ /* 0x000fe200008e0602 */
[----:B------:R0:W-:Y:S04]  /*77e0*/  STS.U16 [R167+UR12+0x1d00], R81 ;  /* 0x001d0051a7007988 */ /* 0x0001e8000800040c */
[----:B------:R1:W5:Y:S01]  /*77f0*/  @!P0 LDG.E.U16 R97, desc[UR14][R94.64] ;  /* 0x0000000e5e618981 */ /* 0x000362000c1e1500 */
[----:B0-----:R-:W-:Y:S02]  /*7800*/  PRMT R81, RZ, 0x7610, R81 ;  /* 0x00007610ff517816 */ /* 0x001fe40000000051 */
[----:B-1----:R-:W-:-:S05]  /*7810*/  IADD3 R94, P1, R242, R3, RZ ;  /* 0x00000003f25e7210 */ /* 0x002fca0007f3e0ff */
[----:B------:R-:W-:-:S05]  /*7820*/  IMAD.X R95, R217, 0x1, R2, P1 ;  /* 0x00000001d95f7824 */ /* 0x000fca00008e0602 */
[----:B------:R0:W5:Y:S01]  /*7830*/  @!P0 LDG.E.U16 R81, desc[UR14][R94.64] ;  /* 0x0000000e5e518981 */ /* 0x000162000c1e1500 */
[----:B------:R-:W-:Y:S02]  /*7840*/  PRMT R101, RZ, 0x7610, R101 ;  /* 0x00007610ff657816 */ /* 0x000fe40000000065 */
[----:B0-----:R-:W-:-:S05]  /*7850*/  IADD3 R94, P1, R233, R3, RZ ;  /* 0x00000003e95e7210 */ /* 0x001fca0007f3e0ff */
[----:B------:R-:W-:Y:S01]  /*7860*/  IMAD.X R95, R209, 0x1, R2, P1 ;  /* 0x00000001d15f7824 */ /* 0x000fe200008e0602 */
[----:B------:R0:W-:Y:S04]  /*7870*/  STS.U16 [R167+UR12+0x2100], R127 ;  /* 0x0021007fa7007988 */ /* 0x0001e8000800040c */
[----:B------:R1:W5:Y:S01]  /*7880*/  @!P0 LDG.E.U16 R101, desc[UR14][R94.64] ;  /* 0x0000000e5e658981 */ /* 0x000362000c1e1500 */
[----:B0-----:R-:W-:Y:S02]  /*7890*/  PRMT R127, RZ, 0x7610, R127 ;  /* 0x00007610ff7f7816 */ /* 0x001fe4000000007f */
[----:B-1----:R-:W-:-:S05]  /*78a0*/  IADD3 R94, P1, R225, R3, RZ ;  /* 0x00000003e15e7210 */ /* 0x002fca0007f3e0ff */
        /* <DEDUP_REMOVED lines=29> */
[----:B-1----:R-:W-:Y:S01]  /*7a80*/  IADD3 R94, P1, R222, R3, RZ ;  /* 0x00000003de5e7210 */ /* 0x002fe20007f3e0ff */
[----:B------:R0:W-:Y:S04]  /*7a90*/  STS.U16 [R167+UR12+0x900], R79 ;  /* 0x0009004fa7007988 */ /* 0x0001e8000800040c */
[----:B------:R-:W-:Y:S01]  /*7aa0*/  IMAD.X R95, R138, 0x1, R2, P1 ;  /* 0x000000018a5f7824 */ /* 0x000fe200008e0602 */
[----:B------:R-:W-:Y:S04]  /*7ab0*/  STS.U16 [R167+UR12+0x3d00], R149 ;  /* 0x003d0095a7007988 */ /* 0x000fe8000800040c */
[----:B------:R1:W5:Y:S01]  /*7ac0*/  @!P0 LDG.E.U16 R146, desc[UR14][R94.64] ;  /* 0x0000000e5e928981 */ /* 0x000362000c1e1500 */
[----:B0-----:R-:W-:-:S05]  /*7ad0*/  LOP3.LUT R79, R156, 0x40, RZ, 0x3c, !PT ;  /* 0x000000409c4f7812 */ /* 0x001fca00078e3cff */
[----:B------:R0:W-:Y:S01]  /*7ae0*/  STS.U16 [R79+UR12+0x200], R87 ;  /* 0x000200574f007988 */ /* 0x0001e2000800040c */
[----:B-1----:R-:W-:-:S05]  /*7af0*/  IADD3 R94, P1, R199, R3, RZ ;  /* 0x00000003c75e7210 */ /* 0x002fca0007f3e0ff */
[----:B------:R-:W-:Y:S01]  /*7b00*/  IMAD.X R95, R69, 0x1, R2, P1 ;  /* 0x00000001455f7824 */ /* 0x000fe200008e0602 */
[----:B0-----:R-:W-:Y:S01]  /*7b10*/  PRMT R87, RZ, 0x7610, R87 ;  /* 0x00007610ff577816 */ /* 0x001fe20000000057 */
[----:B------:R0:W-:Y:S05]  /*7b20*/  STS.U16 [R79+UR12+0x600], R99 ;  /* 0x000600634f007988 */ /* 0x0001ea000800040c */
        /* <DEDUP_REMOVED lines=78> */
[----:B------:R-:W-:-:S04]  /*8010*/  LOP3.LUT R156, R156, 0x60, RZ, 0x3c, !PT ;  /* 0x000000609c9c7812 */ /* 0x000fc800078e3cff */
        /* <DEDUP_REMOVED lines=13> */
[----:B-1----:R-:W-:Y:S01]  /*80f0*/  IADD3 R92, P1, R228, R3, RZ ;  /* 0x00000003e45c7210 */ /* 0x002fe20007f3e0ff */
[----:B------:R0:W-:Y:S04]  /*8100*/  STS.U16 [R156+UR12+0xf00], R78 ;  /* 0x000f004e9c007988 */ /* 0x0001e8000800040c */
[----:B------:R-:W-:-:S05]  /*8110*/  IMAD.X R93, R204, 0x1, R2, P1 ;  /* 0x00000001cc5d7824 */ /* 0x000fca00008e0602 */
[----:B------:R1:W5:Y:S01]  /*8120*/  @!P0 LDG.E.U16 R91, desc[UR14][R92.64] ;  /* 0x0000000e5c5b8981 */ /* 0x000362000c1e1500 */
[----:B0-----:R-:W-:-:S05]  /*8130*/  IADD3 R78, P1, R203, R3, RZ ;  /* 0x00000003cb4e7210 */ /* 0x001fca0007f3e0ff */
[----:B------:R-:W-:Y:S01]  /*8140*/  IMAD.X R79, R73, 0x1, R2, P1 ;  /* 0x00000001494f7824 */ /* 0x000fe200008e0602 */
[----:B-1----:R-:W-:Y:S01]  /*8150*/  PRMT R92, RZ, 0x7610, R92 ;  /* 0x00007610ff5c7816 */ /* 0x002fe2000000005c */
        /* <DEDUP_REMOVED lines=27> */
[----:B------:R-:W-:-:S05]  /*8310*/  IMAD.X R79, R64, 0x1, R2, P1 ;  /* 0x00000001404f7824 */ /* 0x000fca00008e0602 */
[----:B------:R0:W5:Y:S02]  /*8320*/  @!P0 LDG.E.U16 R118, desc[UR14][R78.64] ;  /* 0x0000000e4e768981 */ /* 0x000164000c1e1500 */
[C---:B0-----:R-:W-:Y:S01]  /*8330*/  IMAD.SHL.U32 R78, R168.reuse, 0x2, RZ ;  /* 0x00000002a84e7824 */ /* 0x041fe200078e00ff */
[----:B------:R-:W-:-:S04]  /*8340*/  LOP3.LUT R79, R168, 0x40, RZ, 0xc0, !PT ;  /* 0x00000040a84f7812 */ /* 0x000fc800078ec0ff */
[----:B------:R-:W-:-:S05]  /*8350*/  LOP3.LUT R78, R78, 0x7e, RZ, 0xc0, !PT ;  /* 0x0000007e4e4e7812 */ /* 0x000fca00078ec0ff */
[----:B------:R-:W-:Y:S01]  /*8360*/  IMAD R78, R79, 0x80, R78 ;  /* 0x000000804f4e7824 */ /* 0x000fe200078e024e */
[----:B------:R-:W-:Y:S04]  /*8370*/  STS.U16 [R156+UR12+0x1f00], R123 ;  /* 0x001f007b9c007988 */ /* 0x000fe8000800040c */
[C---:B------:R-:W-:Y:S01]  /*8380*/  LOP3.LUT R79, R78.reuse, 0x10, RZ, 0x3c, !PT ;  /* 0x000000104e4f7812 */ /* 0x040fe200078e3cff */
[----:B------:R-:W-:Y:S04]  /*8390*/  STS.U16 [R156+UR12+0x2300], R120 ;  /* 0x002300789c007988 */ /* 0x000fe8000800040c */
[----:B------:R-:W-:Y:S04]  /*83a0*/  STS.U16 [R156+UR12+0x2b00], R119 ;  /* 0x002b00779c007988 */ /* 0x000fe8000800040c */
[----:B------:R-:W-:Y:S04]  /*83b0*/  STS.U16 [R156+UR12+0x2f00], R114 ;  /* 0x002f00729c007988 */ /* 0x000fe8000800040c */
[----:B------:R-:W-:Y:S04]  /*83c0*/  STS.U16 [R156+UR12+0x3300], R143 ;  /* 0x0033008f9c007988 */ /* 0x000fe8000800040c */
[----:B------:R-:W-:Y:S04]  /*83d0*/  STS.U16 [R156+UR12+0x3700], R140 ;  /* 0x0037008c9c007988 */ /* 0x000fe8000800040c */
[----:B------:R-:W-:Y:S04]  /*83e0*/  STS.U16 [R156+UR12+0x3b00], R148 ;  /* 0x003b00949c007988 */ /* 0x000fe8000800040c */
[----:B------:R-:W-:Y:S04]  /*83f0*/  STS.U16 [R156+UR12+0x3f00], R117 ;  /* 0x003f00759c007988 */ /* 0x000fe8000800040c */
[----:B------:R-:W-:Y:S04]  /*8400*/  STS.U16 [R78+UR12+0x4c00], R155 ;  /* 0x004c009b4e007988 */ /* 0x000fe8000800040c */
[----:B--2---:R-:W-:Y:S04]  /*8410*/  STS.U16 [R78+UR12+0x5000], R108 ;  /* 0x0050006c4e007988 */ /* 0x004fe8000800040c */
[----:B----4-:R-:W-:Y:S04]  /*8420*/  STS.U16 [R78+UR12+0x5400], R161 ;  /* 0x005400a14e007988 */ /* 0x010fe8000800040c */
[----:B---3--:R-:W-:Y:S04]  /*8430*/  STS.U16 [R78+UR12+0x4400], R107 ;  /* 0x0044006b4e007988 */ /* 0x008fe8000800040c */
[----:B-----5:R-:W-:Y:S04]  /*8440*/  STS.U16 [R78+UR12+0x4000], R83 ;  /* 0x004000534e007988 */ /* 0x020fe8000800040c */
[----:B------:R-:W-:Y:S04]  /*8450*/  STS.U16 [R78+UR12+0x4800], R165 ;  /* 0x004800a54e007988 */ /* 0x000fe8000800040c */
[----:B------:R-:W-:Y:S04]  /*8460*/  STS.U16 [R78+UR12+0x5800], R100 ;  /* 0x005800644e007988 */ /* 0x000fe8000800040c */
[----:B------:R-:W-:Y:S04]  /*8470*/  STS.U16 [R78+UR12+0x5c00], R97 ;  /* 0x005c00614e007988 */ /* 0x000fe8000800040c */
[----:B------:R0:W-:Y:S04]  /*8480*/  STS.U16 [R79+UR12+0x4080], R81 ;  /* 0x004080514f007988 */ /* 0x0001e8000800040c */
[----:B------:R-:W-:Y:S01]  /*8490*/  STS.U16 [R79+UR12+0x4c80], R157 ;  /* 0x004c809d4f007988 */ /* 0x000fe2000800040c */
[----:B0-----:R-:W-:-:S03]  /*84a0*/  LOP3.LUT R81, R78, 0x20, RZ, 0x3c, !PT ;  /* 0x000000204e517812 */ /* 0x001fc600078e3cff */
[----:B------:R-:W-:Y:S04]  /*84b0*/  STS.U16 [R79+UR12+0x5080], R96 ;  /* 0x005080604f007988 */ /* 0x000fe8000800040c */
[----:B------:R-:W-:Y:S04]  /*84c0*/  STS.U16 [R79+UR12+0x5480], R163 ;  /* 0x005480a34f007988 */ /* 0x000fe8000800040c */
[----:B------:R-:W-:Y:S04]  /*84d0*/  STS.U16 [R79+UR12+0x4480], R101 ;  /* 0x004480654f007988 */ /* 0x000fe8000800040c */
[----:B------:R-:W-:Y:S04]  /*84e0*/  STS.U16 [R79+UR12+0x4880], R127 ;  /* 0x0048807f4f007988 */ /* 0x000fe8000800040c */
[----:B------:R-:W-:Y:S04]  /*84f0*/  STS.U16 [R79+UR12+0x5880], R131 ;  /* 0x005880834f007988 */ /* 0x000fe8000800040c */
[----:B------:R0:W-:Y:S04]  /*8500*/  STS.U16 [R79+UR12+0x5c80], R116 ;  /* 0x005c80744f007988 */ /* 0x0001e8000800040c */
[----:B------:R-:W-:Y:S04]  /*8510*/  STS.U16 [R81+UR12+0x4d00], R122 ;  /* 0x004d007a51007988 */ /* 0x000fe8000800040c */
        /* <DEDUP_REMOVED lines=27> */
[----:B0-----:R-:W-:-:S02]  /*86d0*/  LOP3.LUT R81, R78, 0x60, RZ, 0x3c, !PT ;  /* 0x000000604e517812 */ /* 0x001fc400078e3cff */
[----:B------:R-:W-:Y:S01]  /*86e0*/  LOP3.LUT R78, R78, 0x70, RZ, 0x3c, !PT ;  /* 0x000000704e4e7812 */ /* 0x000fe200078e3cff */
        /* <DEDUP_REMOVED lines=22> */
[----:B------:R0:W-:Y:S01]  /*8850*/  STS.U16 [R78+UR12+0x5b80], R118 ;  /* 0x005b80764e007988 */ /* 0x0001e2000800040c */
[----:B------:R1:W-:Y:S06]  /*8860*/  MEMBAR.ALL.CTA ;  /* 0x0000000000007992 */ /* 0x0003ec0000008000 */
[----:B-1----:R-:W1:Y:S02]  /*8870*/  FENCE.VIEW.ASYNC.S ;  /* 0x00000000000073c6 */ /* 0x002e640000000000 */
[----:B-1----:R-:W-:Y:S06]  /*8880*/  BAR.SYNC.DEFER_BLOCKING 0x0 ;  /* 0x0000000000007b1d */ /* 0x002fec0000010000 */
[----:B------:R-:W-:Y:S01]  /*8890*/  UMOV UR9, 0x40000040 ;  /* 0x4000004000097882 */ /* 0x000fe20000000000 */
[----:B------:R-:W-:Y:S01]  /*88a0*/  UMOV UR11, 0x40000040 ;  /* 0x40000040000b7882 */ /* 0x000fe20000000000 */
[----:B------:R-:W-:-:S06]  /*88b0*/  WARPGROUP.ARRIVE ;  /* 0x00000000000079c5 */ /* 0x000fcc0000000000 */
[----:B------:R-:W-:Y:S04]  /*88c0*/  HGMMA.64x64x16.F32 R24, gdesc[UR8].tnspA, R24 ;  /* 0x20e00000081879f0 */ /* 0x000fe80008700818 */
[----:B------:R-:W-:Y:S04]  /*88d0*/  HGMMA.64x64x16.F32 R24, gdesc[UR4].tnspA, R24 ;  /* 0x20e00000041879f0 */ /* 0x000fe80008700818 */
[----:B------:R-:W-:Y:S04]  /*88e0*/  HGMMA.64x64x16.F32 R24, gdesc[UR16].tnspA, R24 ;  /* 0x20e00000101879f0 */ /* 0x000fe80008700818 */
[----:B------:R-:W-:Y:S04]  /*88f0*/  HGMMA.64x64x16.F32 R24, gdesc[UR20].tnspA, R24 ;  /* 0x20e00000141879f0 */ /* 0x000fe80008700818 */
[----:B------:R-:W-:Y:S04]  /*8900*/  HGMMA.64x64x16.F32 R24, gdesc[UR24].tnspA, R24 ;  /* 0x20e00000181879f0 */ /* 0x000fe80008700818 */
[----:B------:R-:W-:Y:S04]  /*8910*/  HGMMA.64x64x16.F32 R24, gdesc[UR28].tnspA, R24 ;  /* 0x20e000001c1879f0 */ /* 0x000fe80008700818 */
[----:B------:R-:W-:Y:S01]  /*8920*/  HGMMA.64x64x16.F32 R24, gdesc[UR32].tnspA, R24 ;  /* 0x20e00000201879f0 */ /* 0x000fe20008700818 */
[----:B------:R-:W-:-:S02]  /*8930*/  IMAD.MOV.U32 R120, RZ, RZ, R5 ;  /* 0x000000ffff787224 */ /* 0x000fc400078e0005 */
[----:B------:R-:W1:Y:S01]  /*8940*/  LDC R5, c[0x0][0x23c] ;  /* 0x00008f00ff057b82 */ /* 0x000e620000000800 */
[----:B------:R-:W-:Y:S02]  /*8950*/  IMAD.MOV.U32 R119, RZ, RZ, R173 ;  /* 0x000000ffff777224 */ /* 0x000fe400078e00ad */
[----:B------:R-:W-:Y:S02]  /*8960*/  IMAD.MOV.U32 R173, RZ, RZ, R179 ;  /* 0x000000ffffad7224 */ /* 0x000fe400078e00b3 */
[----:B------:R-:W-:Y:S02]  /*8970*/  IMAD.MOV.U32 R163, RZ, RZ, R162 ;  /* 0x000000ffffa37224 */ /* 0x000fe400078e00a2 */
[----:B------:R-:W-:Y:S02]  /*8980*/  IMAD.MOV.U32 R121, RZ, RZ, R174 ;  /* 0x000000ffff797224 */ /* 0x000fe400078e00ae */
[----:B------:R-:W-:Y:S02]  /*8990*/  IMAD.MOV.U32 R179, RZ, RZ, R181 ;  /* 0x000000ffffb37224 */ /* 0x000fe400078e00b5 */
[----:B------:R-:W-:-:S02]  /*89a0*/  IMAD.MOV.U32 R162, RZ, RZ, R187 ;  /* 0x000000ffffa27224 */ /* 0x000fc400078e00bb */
[----:B------:R-:W-:Y:S02]  /*89b0*/  IMAD.MOV.U32 R174, RZ, RZ, R4 ;  /* 0x000000ffffae7224 */ /* 0x000fe400078e0004 */
[----:B------:R-:W-:Y:S02]  /*89c0*/  IMAD.MOV.U32 R181, RZ, RZ, R185 ;  /* 0x000000ffffb57224 */ /* 0x000fe400078e00b9 */
[----:B------:R-:W-:Y:S02]  /*89d0*/  IMAD.MOV.U32 R187, RZ, RZ, R186 ;  /* 0x000000ffffbb7224 */ /* 0x000fe400078e00ba */
[----:B0-----:R-:W-:Y:S02]  /*89e0*/  IMAD.MOV.U32 R78, RZ, RZ, R10 ;  /* 0x000000ffff4e7224 */ /* 0x001fe400078e000a */
[----:B------:R-:W-:Y:S02]  /*89f0*/  IMAD.MOV.U32 R79, RZ, RZ, R170 ;  /* 0x000000ffff4f7224 */ /* 0x000fe400078e00aa */
[----:B------:R-:W-:-:S02]  /*8a00*/  IMAD.MOV.U32 R185, RZ, RZ, R184 ;  /* 0x000000ffffb97224 */ /* 0x000fc400078e00b8 */
[----:B-1----:R-:W-:Y:S02]  /*8a10*/  IMAD.SHL.U32 R4, R5, 0x80, RZ ;  /* 0x0000008005047824 */ /* 0x002fe400078e00ff */
[----:B------:R-:W-:Y:S02]  /*8a20*/  IMAD.MOV.U32 R186, RZ, RZ, R221 ;  /* 0x000000ffffba7224 */ /* 0x000fe400078e00dd */
[----:B------:R-:W-:Y:S02]  /*8a30*/  IMAD.MOV.U32 R184, RZ, RZ, R8 ;  /* 0x000000ffffb87224 */ /* 0x000fe400078e0008 */
[----:B------:R-:W-:Y:S01]  /*8a40*/  IMAD.MOV.U32 R135, RZ, RZ, R134 ;  /* 0x000000ffff877224 */ /* 0x000fe200078e0086 */
[----:B------:R-:W-:Y:S01]  /*8a50*/  HGMMA.64x64x16.F32 R24, gdesc[UR36].tnspA, R24, gsb0 ;  /* 0x20e00000241879f0 */ /* 0x000fe20008000818 */
[----:B------:R-:W-:Y:S02]  /*8a60*/  IMAD.MOV.U32 R137, RZ, RZ, R136 ;  /* 0x000000ffff897224 */ /* 0x000fe400078e0088 */
[----:B------:R-:W-:-:S02]  /*8a70*/  IMAD.MOV.U32 R134, RZ, RZ, R11 ;  /* 0x000000ffff867224 */ /* 0x000fc400078e000b */
[----:B------:R-:W-:Y:S02]  /*8a80*/  IMAD.MOV.U32 R136, RZ, RZ, R9 ;  /* 0x000000ffff887224 */ /* 0x000fe400078e0009 */
[----:B------:R-:W-:-:S04]  /*8a90*/  IMAD.WIDE R10, R4, 0x2, R78 ;  /* 0x00000002040a7825 */ /* 0x000fc800078e024e */
[----:B------:R-:W-:-:S04]  /*8aa0*/  IMAD.WIDE R8, R4, 0x2, R186 ;  /* 0x0000000204087825 */ /* 0x000fc800078e02ba */
[----:B------:R-:W-:-:S04]  /*8ab0*/  IMAD.WIDE R78, R4, 0x2, R184 ;  /* 0x00000002044e7825 */ /* 0x000fc800078e02b8 */
[----:B------:R-:W-:Y:S02]  /*8ac0*/  IMAD.MOV.U32 R221, RZ, RZ, R8 ;  /* 0x000000ffffdd7224 */ /* 0x000fe400078e0008 */
[----:B------:R-:W-:Y:S02]  /*8ad0*/  IMAD.MOV.U32 R8, RZ, RZ, R78 ;  /* 0x000000ffff087224 */ /* 0x000fe400078e004e */
[----:B------:R-:W0:Y:S01]  /*8ae0*/  LDC R78, c[0x0][0x238] ;  /* 0x00008e00ff4e7b82 */ /* 0x000e220000000800 */
[----:B------:R-:W-:Y:S02]  /*8af0*/  VIADD R243, R243, 0xffffffff ;  /* 0xfffffffff3f37836 */ /* 0x000fe40000000000 */
[----:B------:R-:W-:-:S03]  /*8b00*/  IMAD.MOV.U32 R165, RZ, RZ, R164 ;  /* 0x000000ffffa57224 */ /* 0x000fc600078e00a4 */
[----:B------:R-:W-:Y:S01]  /*8b10*/  ISETP.NE.U32.AND P0, PT, R243, RZ, PT ;  /* 0x000000fff300720c */ /* 0x000fe20003f05070 */
        /* <DEDUP_REMOVED lines=107> */
[----:B------:R-:W-:-:S04]  /*91d0*/  IMAD.WIDE R56, R4, 0x2, R120 ;  /* 0x0000000204387825 */ /* 0x000fc800078e0278 */
[----:B------:R-:W-:Y:S01]  /*91e0*/  IMAD.WIDE R22, R4, 0x2, R122 ;  /* 0x0000000204167825 */ /* 0x000fe200078e027a */
[----:B------:R-:W-:-:S03]  /*91f0*/  UIADD3 UR40, UR40, -0x80, URZ ;  /* 0xffffff8028287890 */ /* 0x000fc6000fffe03f */
[----:B------:R-:W-:Y:S01]  /*9200*/  IMAD.WIDE R60, R4, 0x2, R140 ;  /* 0x00000002043c7825 */ /* 0x000fe200078e028c */
[----:B------:R-:W-:-:S03]  /*9210*/  WARPGROUP.DEPBAR.LE gsb0, 0x0 ;  /* 0x00008000000079c5 */ /* 0x000fc60000010000 */
[----:B------:R-:W-:-:S04]  /*9220*/  IMAD.WIDE R62, R4, 0x2, R142 ;  /* 0x00000002043e7825 */ /* 0x000fc800078e028e */
        /* <DEDUP_REMOVED lines=57> */
[----:B------:R-:W-:Y:S02]  /*95c0*/  IMAD.MOV.U32 R5, RZ, RZ, R56 ;  /* 0x000000ffff057224 */ /* 0x000fe400078e0038 */
[----:B0-----:R-:W-:Y:S02]  /*95d0*/  IMAD.SHL.U32 R78, R78, 0x80, RZ ;  /* 0x000000804e4e7824 */ /* 0x001fe400078e00ff */
        /* <DEDUP_REMOVED lines=115> */
[----:B------:R-:W-:-:S04]  /*9d10*/  IMAD.WIDE R76, R78, 0x2, R76 ;  /* 0x000000024e4c7825 */ /* 0x000fc800078e024c */
[----:B------:R-:W-:Y:S02]  /*9d20*/  IMAD.MOV.U32 R242, RZ, RZ, R158 ;  /* 0x000000fffff27224 */ /* 0x000fe400078e009e */
[----:B------:R-:W-:Y:S02]  /*9d30*/  IMAD.MOV.U32 R217, RZ, RZ, R159 ;  /* 0x000000ffffd97224 */ /* 0x000fe400078e009f */
[----:B------:R-:W-:Y:S02]  /*9d40*/  IMAD.MOV.U32 R239, RZ, RZ, R160 ;  /* 0x000000ffffef7224 */ /* 0x000fe400078e00a0 */
[----:B------:R-:W-:Y:S01]  /*9d50*/  IMAD.MOV.U32 R218, RZ, RZ, R161 ;  /* 0x000000ffffda7224 */ /* 0x000fe200078e00a1 */
[----:B------:R-:W-:Y:S06]  /*9d60*/  @P0 BRA `(.L_x_1) ;  /* 0xffffffb000a40947 */ /* 0x000fec000383ffff */
[----:B------:R-:W-:Y:S02]  /*9d70*/  F2FP.F16.F32.PACK_AB R51, R55, R51 ;  /* 0x000000333733723e */ /* 0x000fe400000000ff */
[----:B------:R-:W-:Y:S02]  /*9d80*/  F2FP.F16.F32.PACK_AB R50, R54, R50 ;  /* 0x000000323632723e */ /* 0x000fe400000000ff */
[----:B------:R-:W-:Y:S02]  /*9d90*/  F2FP.F16.F32.PACK_AB R49, R53, R49 ;  /* 0x000000313531723e */ /* 0x000fe400000000ff */
[----:B------:R-:W-:Y:S02]  /*9da0*/  F2FP.F16.F32.PACK_AB R48, R52, R48 ;  /* 0x000000303430723e */ /* 0x000fe400000000ff */
[----:B------:R-:W-:Y:S02]  /*9db0*/  F2FP.F16.F32.PACK_AB R43, R47, R43 ;  /* 0x0000002b2f2b723e */ /* 0x000fe400000000ff */
[----:B------:R-:W-:-:S02]  /*9dc0*/  F2FP.F16.F32.PACK_AB R42, R46, R42 ;  /* 0x0000002a2e2a723e */ /* 0x000fc400000000ff */
        /* <DEDUP_REMOVED lines=9> */
[----:B------:R-:W-:-:S07]  /*9e60*/  F2FP.F16.F32.PACK_AB R24, R28, R24 ;  /* 0x000000181c18723e */ /* 0x000fce00000000ff */
.L_x_0:
[----:B------:R-:W2:Y:S01]  /*9e70*/  LDL.LU R7, [R1+0x4] ;  /* 0x0000040001077983 */ /* 0x000ea20000300800 */
[----:B------:R-:W1:Y:S01]  /*9e80*/  S2R R8, SR_TID.X ;  /* 0x0000000000087919 */ /* 0x000e620000002100 */
[----:B------:R-:W-:Y:S01]  /*9e90*/  USHF.L.U32 UR13, UR13, 0x6, URZ ;  /* 0x000000060d0d7899 */ /* 0x000fe2000800063f */
[----:B------:R-:W3:Y:S01]  /*9ea0*/  LDC R36, c[0x0][0x248] ;  /* 0x00009200ff247b82 */ /* 0x000ee20000000800 */
[----:B------:R-:W-:Y:S01]  /*9eb0*/  ULDC UR4, c[0x0][0x244] ;  /* 0x0000910000047ab9 */ /* 0x000fe20000000800 */
[----:B------:R-:W4:Y:S01]  /*9ec0*/  LDL.LU R6, [R1] ;  /* 0x0000000001067983 */ /* 0x000f220000300800 */
[----:B------:R-:W-:Y:S01]  /*9ed0*/  ULDC.64 UR6, c[0x0][0x228] ;  /* 0x00008a0000067ab9 */ /* 0x000fe20000000a00 */
[C---:B-1----:R-:W-:Y:S02]  /*9ee0*/  IMAD.SHL.U32 R2, R8.reuse, 0x10, RZ ;  /* 0x0000001008027824 */ /* 0x042fe400078e00ff */
[C---:B------:R-:W-:Y:S02]  /*9ef0*/  IMAD.SHL.U32 R4, R8.reuse, 0x80, RZ ;  /* 0x0000008008047824 */ /* 0x040fe400078e00ff */
[----:B------:R-:W-:Y:S01]  /*9f00*/  IMAD.SHL.U32 R3, R8, 0x8, RZ ;  /* 0x0000000808037824 */ /* 0x000fe200078e00ff */
[----:B------:R-:W-:-:S02]  /*9f10*/  LOP3.LUT R2, R2, 0x70, RZ, 0xc0, !PT ;  /* 0x0000007002027812 */ /* 0x000fc400078ec0ff */
[----:B------:R-:W-:Y:S02]  /*9f20*/  LOP3.LUT R5, R4, 0x400, RZ, 0xc0, !PT ;  /* 0x0000040004057812 */ /* 0x000fe400078ec0ff */
[----:B------:R-:W-:Y:S02]  /*9f30*/  LOP3.LUT R3, R3, 0x380, RZ, 0xc0, !PT ;  /* 0x0000038003037812 */ /* 0x000fe400078ec0ff */
[----:B------:R-:W-:-:S05]  /*9f40*/  IADD3 R2, R5, UR12, R2 ;  /* 0x0000000c05027c10 */ /* 0x000fca000fffe002 */
[----:B------:R-:W-:Y:S01]  /*9f50*/  IMAD.IADD R16, R3, 0x1, R2 ;  /* 0x0000000103107824 */ /* 0x000fe200078e0202 */
[----:B------:R-:W-:Y:S01]  /*9f60*/  BAR.SYNC.DEFER_BLOCKING 0x0 ;  /* 0x0000000000007b1d */ /* 0x000fe20000010000 */
[----:B------:R-:W-:-:S05]  /*9f70*/  LOP3.LUT R8, R8, 0x7f, RZ, 0xc0, !PT ;  /* 0x0000007f08087812 */ /* 0x000fca00078ec0ff */
[----:B------:R1:W-:Y:S01]  /*9f80*/  STSM.16.M88.4 [R16], R24 ;  /* 0x0000001810007844 */ /* 0x0003e20000000200 */
[----:B------:R-:W-:Y:S01]  /*9f90*/  LEA R21, R8, UR12, 0x4 ;  /* 0x0000000c08157c11 */ /* 0x000fe2000f8e20ff */
[----:B------:R-:W-:Y:S06]  /*9fa0*/  BAR.SYNC.DEFER_BLOCKING 0x0 ;  /* 0x0000000000007b1d */ /* 0x000fec0000010000 */
[----:B------:R-:W5:Y:S02]  /*9fb0*/  LDS.128 R28, [R21] ;  /* 0x00000000151c7984 */ /* 0x000f640000000c00 */
[----:B------:R-:W-:Y:S06]  /*9fc0*/  BAR.SYNC.DEFER_BLOCKING 0x0 ;  /* 0x0000000000007b1d */ /* 0x000fec0000010000 */
[----:B------:R-:W-:Y:S02]  /*9fd0*/  STSM.16.M88.4 [R16], R32 ;  /* 0x0000002010007844 */ /* 0x000fe40000000200 */
[----:B------:R-:W-:Y:S06]  /*9fe0*/  BAR.SYNC.DEFER_BLOCKING 0x0 ;  /* 0x0000000000007b1d */ /* 0x000fec0000010000 */
[----:B------:R-:W5:Y:S02]  /*9ff0*/  LDS.128 R8, [R21] ;  /* 0x0000000015087984 */ /* 0x000f640000000c00 */
[----:B------:R-:W-:Y:S01]  /*a000*/  BAR.SYNC.DEFER_BLOCKING 0x0 ;  /* 0x0000000000007b1d */ /* 0x000fe20000010000 */
[----:B------:R-:W-:-:S05]  /*a010*/  ULOP3.LUT UR13, UR13, 0xc0, URZ, 0xc0, !UPT ;  /* 0x000000c00d0d7892 */ /* 0x000fca000f8ec03f */
[----:B------:R-:W-:Y:S01]  /*a020*/  STSM.16.M88.4 [R16], R40 ;  /* 0x0000002810007844 */ /* 0x000fe20000000200 */
[----:B--2---:R-:W-:-:S04]  /*a030*/  LOP3.LUT R0, R7, UR13, R0, 0xfe, !PT ;  /* 0x0000000d07007c12 */ /* 0x004fc8000f8efe00 */
[----:B------:R-:W-:Y:S01]  /*a040*/  LOP3.LUT R4, R0, 0x4, RZ, 0xfc, !PT ;  /* 0x0000000400047812 */ /* 0x000fe200078efcff */
[C---:B----4-:R-:W-:Y:S01]  /*a050*/  IMAD R5, R6.reuse, UR4, RZ ;  /* 0x0000000406057c24 */ /* 0x050fe2000f8e02ff */
[----:B------:R-:W-:Y:S01]  /*a060*/  ULDC.64 UR4, c[0x0][0x220] ;  /* 0x0000880000047ab9 */ /* 0x000fe20000000a00 */
[----:B------:R-:W-:Y:S01]  /*a070*/  BAR.SYNC.DEFER_BLOCKING 0x0 ;  /* 0x0000000000007b1d */ /* 0x000fe20000010000 */
[----:B------:R-:W-:Y:S02]  /*a080*/  ISETP.GE.AND P0, PT, R6, UR6, PT ;  /* 0x0000000606007c0c */ /* 0x000fe4000bf06270 */
[C---:B-1----:R-:W-:Y:S02]  /*a090*/  LEA R24, P5, R5.reuse, UR4, 0x1 ;  /* 0x0000000405187c11 */ /* 0x042fe4000f8a08ff */
[----:B------:R-:W-:Y:S02]  /*a0a0*/  ISETP.LT.AND P3, PT, R4, UR7, !P0 ;  /* 0x0000000704007c0c */ /* 0x000fe4000c761270 */
[----:B------:R-:W-:-:S02]  /*a0b0*/  LEA.HI.X.SX32 R26, R5, UR5, 0x1, P5 ;  /* 0x00000005051a7c11 */ /* 0x000fc4000a8f0eff */
[----:B------:R-:W1:Y:S01]  /*a0c0*/  LDS.128 R4, [R21] ;  /* 0x0000000015047984 */ /* 0x000e620000000c00 */
[----:B------:R-:W-:Y:S01]  /*a0d0*/  BAR.SYNC.DEFER_BLOCKING 0x0 ;  /* 0x0000000000007b1d */ /* 0x000fe20000010000 */
[C---:B------:R-:W-:Y:S02]  /*a0e0*/  LOP3.LUT R2, R0.reuse, 0x2, RZ, 0xfc, !PT ;  /* 0x0000000200027812 */ /* 0x040fe400078efcff */
[----:B------:R-:W-:Y:S02]  /*a0f0*/  LOP3.LUT R3, R0, 0x6, RZ, 0xfc, !PT ;  /* 0x0000000600037812 */ /* 0x000fe400078efcff */
[----:B------:R-:W-:Y:S02]  /*a100*/  ISETP.LT.AND P4, PT, R2, UR7, !P0 ;  /* 0x0000000702007c0c */ /* 0x000fe4000c781270 */
[----:B------:R-:W-:Y:S01]  /*a110*/  ISETP.LT.AND P2, PT, R3, UR7, !P0 ;  /* 0x0000000703007c0c */ /* 0x000fe2000c741270 */
[C---:B---3--:R-:W-:Y:S01]  /*a120*/  IMAD R3, R0.reuse, R36, RZ ;  /* 0x0000002400037224 */ /* 0x048fe200078e02ff */
[----:B------:R-:W-:-:S02]  /*a130*/  LOP3.LUT R2, R0, 0x8, RZ, 0xfc, !PT ;  /* 0x0000000800027812 */ /* 0x000fc400078efcff */
[----:B------:R-:W-:Y:S01]  /*a140*/  ISETP.LT.AND P5, PT, R0, UR7, !P0 ;  /* 0x0000000700007c0c */ /* 0x000fe2000c7a1270 */
[----:B------:R2:W-:Y:S01]  /*a150*/  STSM.16.M88.4 [R16], R48 ;  /* 0x0000003010007844 */ /* 0x0005e20000000200 */
[----:B------:R-:W-:Y:S01]  /*a160*/  BAR.SYNC.DEFER_BLOCKING 0x0 ;  /* 0x0000000000007b1d */ /* 0x000fe20000010000 */
[----:B------:R-:W-:Y:S01]  /*a170*/  ISETP.LT.AND P1, PT, R2, UR7, !P0 ;  /* 0x0000000702007c0c */ /* 0x000fe2000c721270 */
[----:B------:R-:W-:Y:S01]  /*a180*/  IMAD R13, R36, 0x2, R3 ;  /* 0x00000002240d7824 */ /* 0x000fe200078e0203 */
[C---:B------:R-:W-:Y:S02]  /*a190*/  LEA R2, P6, R3.reuse, R24, 0x1 ;  /* 0x0000001803027211 */ /* 0x040fe400078c08ff */
[----:B------:R-:W-:Y:S02]  /*a1a0*/  LOP3.LUT R14, R0, 0xa, RZ, 0xfc, !PT ;  /* 0x0000000a000e7812 */ /* 0x000fe400078efcff */
[----:B------:R-:W-:Y:S01]  /*a1b0*/  LEA.HI.X.SX32 R3, R3, R26, 0x1, P6 ;  /* 0x0000001a03037211 */ /* 0x000fe200030f0eff */
[----:B------:R-:W-:Y:S01]  /*a1c0*/  IMAD R15, R36, 0x2, R13 ;  /* 0x00000002240f7824 */ /* 0x000fe200078e020d */
[----:B0-----:R-:W-:-:S03]  /*a1d0*/  LEA R12, P6, R13, R24, 0x1 ;  /* 0x000000180d0c7211 */ /* 0x001fc600078c08ff */
[----:B------:R-:W-:Y:S01]  /*a1e0*/  IMAD R18, R36, 0x2, R15 ;  /* 0x0000000224127824 */ /* 0x000fe200078e020f */
[----:B------:R-:W-:Y:S02]  /*a1f0*/  LEA.HI.X.SX32 R13, R13, R26, 0x1, P6 ;  /* 0x0000001a0d0d7211 */ /* 0x000fe400030f0eff */
[----:B------:R-:W-:Y:S01]  /*a200*/  LOP3.LUT R17, R0, 0xc, RZ, 0xfc, !PT ;  /* 0x0000000c00117812 */ /* 0x000fe200078efcff */
[----:B-----5:R0:W-:Y:S01]  /*a210*/  @P5 STG.E.U16 desc[UR14][R2.64], R28 ;  /* 0x0000001c02005986 */ /* 0x0201e2000c10150e */
[----:B------:R-:W-:Y:S02]  /*a220*/  ISETP.LT.AND P5, PT, R14, UR7, !P0 ;  /* 0x000000070e007c0c */ /* 0x000fe4000c7a1270 */
[C---:B------:R-:W-:Y:S01]  /*a230*/  LEA R14, P6, R15.reuse, R24, 0x1 ;  /* 0x000000180f0e7211 */ /* 0x040fe200078c08ff */
[----:B------:R3:W-:Y:S03]  /*a240*/  @P4 STG.E.U16 desc[UR14][R12.64], R29 ;  /* 0x0000001d0c004986 */ /* 0x0007e6000c10150e */
[----:B------:R-:W-:-:S02]  /*a250*/  LEA.HI.X.SX32 R15, R15, R26, 0x1, P6 ;  /* 0x0000001a0f0f7211 */ /* 0x000fc400030f0eff */
[----:B--2---:R-:W-:Y:S02]  /*a260*/  LEA R16, P6, R18, R24, 0x1 ;  /* 0x0000001812107211 */ /* 0x004fe400078c08ff */
[----:B0-----:R-:W-:Y:S01]  /*a270*/  LOP3.LUT R2, R0, 0xe, RZ, 0xfc, !PT ;  /* 0x0000000e00027812 */ /* 0x001fe200078efcff */
[----:B------:R-:W-:Y:S01]  /*a280*/  IMAD R3, R36, 0x2, R18 ;  /* 0x0000000224037824 */ /* 0x000fe200078e0212 */
[----:B------:R-:W-:Y:S01]  /*a290*/  ISETP.LT.AND P4, PT, R17, UR7, !P0 ;  /* 0x0000000711007c0c */ /* 0x000fe2000c781270 */
[----:B------:R0:W-:Y:S01]  /*a2a0*/  @P3 STG.E.U16 desc[UR14][R14.64], R30 ;  /* 0x0000001e0e003986 */ /* 0x0001e2000c10150e */
[----:B------:R-:W-:Y:S01]  /*a2b0*/  LEA.HI.X.SX32 R17, R18, R26, 0x1, P6 ;  /* 0x0000001a12117211 */ /* 0x000fe200030f0eff */
[----:B------:R-:W-:Y:S01]  /*a2c0*/  IMAD R19, R36, 0x2, R3 ;  /* 0x0000000224137824 */ /* 0x000fe200078e0203 */
[----:B------:R-:W-:Y:S02]  /*a2d0*/  ISETP.LT.AND P3, PT, R2, UR7, !P0 ;  /* 0x0000000702007c0c */ /* 0x000fe4000c761270 */
[----:B------:R-:W-:-:S02]  /*a2e0*/  LEA R2, P6, R3, R24, 0x1 ;  /* 0x0000001803027211 */ /* 0x000fc400078c08ff */
[----:B---3--:R-:W-:Y:S01]  /*a2f0*/  LOP3.LUT R12, R0, 0x10, RZ, 0xfc, !PT ;  /* 0x00000010000c7812 */ /* 0x008fe200078efcff */
[----:B------:R2:W-:Y:S01]  /*a300*/  @P2 STG.E.U16 desc[UR14][R16.64], R31 ;  /* 0x0000001f10002986 */ /* 0x0005e2000c10150e */
[----:B------:R-:W-:Y:S02]  /*a310*/  LEA.HI.X.SX32 R3, R3, R26, 0x1, P6 ;  /* 0x0000001a03037211 */ /* 0x000fe400030f0eff */
[----:B------:R-:W-:Y:S02]  /*a320*/  ISETP.LT.AND P2, PT, R12, UR7, !P0 ;  /* 0x000000070c007c0c */ /* 0x000fe4000c741270 */
[C---:B------:R-:W-:Y:S02]  /*a330*/  LEA R12, P6, R19.reuse, R24, 0x1 ;  /* 0x00000018130c7211 */ /* 0x040fe400078c08ff */
[----:B------:R-:W-:Y:S02]  /*a340*/  PRMT R28, R28, 0x7632, R28 ;  /* 0x000076321c1c7816 */ /* 0x000fe4000000001c */
[----:B------:R-:W-:Y:S01]  /*a350*/  LEA.HI.X.SX32 R13, R19, R26, 0x1, P6 ;  /* 0x0000001a130d7211 */ /* 0x000fe200030f0eff */
[----:B------:R-:W-:Y:S01]  /*a360*/  IMAD R19, R36, 0x2, R19 ;  /* 0x0000000224137824 */ /* 0x000fe200078e0213 */
[----:B------:R-:W-:-:S02]  /*a370*/  PRMT R29, R29, 0x7632, R29 ;  /* 0x000076321d1d7816 */ /* 0x000fc4000000001d */
[----:B0-----:R-:W-:Y:S01]  /*a380*/  LOP3.LUT R15, R0, 0x14, RZ, 0xfc, !PT ;  /* 0x00000014000f7812 */ /* 0x001fe200078efcff */
[----:B--2---:R-:W-:Y:S01]  /*a390*/  IMAD R17, R36, 0x2, R19 ;  /* 0x0000000224117824 */ /* 0x004fe200078e0213 */
[----:B------:R-:W-:Y:S01]  /*a3a0*/  LEA R14, P6, R19, R24, 0x1 ;  /* 0x00000018130e7211 */ /* 0x000fe200078c08ff */
[----:B------:R0:W-:Y:S01]  /*a3b0*/  @P1 STG.E.U16 desc[UR14][R2.64], R28 ;  /* 0x0000001c02001986 */ /* 0x0001e2000c10150e */
[----:B------:R-:W-:-:S03]  /*a3c0*/  LOP3.LUT R18, R0, 0x12, RZ, 0xfc, !PT ;  /* 0x0000001200127812 */ /* 0x000fc600078efcff */
[----:B------:R2:W-:Y:S01]  /*a3d0*/  @P5 STG.E.U16 desc[UR14][R12.64], R29 ;  /* 0x0000001d0c005986 */ /* 0x0005e2000c10150e */
[----:B------:R-:W-:Y:S02]  /*a3e0*/  ISETP.LT.AND P5, PT, R15, UR7, !P0 ;  /* 0x000000070f007c0c */ /* 0x000fe4000c7a1270 */
[----:B------:R-:W-:Y:S02]  /*a3f0*/  PRMT R30, R30, 0x7632, R30 ;  /* 0x000076321e1e7816 */ /* 0x000fe4000000001e */
[----:B------:R-:W-:Y:S02]  /*a400*/  LEA.HI.X.SX32 R15, R19, R26, 0x1, P6 ;  /* 0x0000001a130f7211 */ /* 0x000fe400030f0eff */
[----:B------:R-:W-:Y:S01]  /*a410*/  ISETP.LT.AND P1, PT, R18, UR7, !P0 ;  /* 0x0000000712007c0c */ /* 0x000fe2000c721270 */
[----:B------:R-:W-:Y:S01]  /*a420*/  IMAD R18, R36, 0x2, R17 ;  /* 0x0000000224127824 */ /* 0x000fe200078e0211 */
[----:B0-----:R-:W-:Y:S02]  /*a430*/  LEA R2, P6, R17, R24, 0x1 ;  /* 0x0000001811027211 */ /* 0x001fe400078c08ff */
[----:B------:R-:W-:Y:S01]  /*a440*/  LOP3.LUT R16, R0, 0x16, RZ, 0xfc, !PT ;  /* 0x0000001600107812 */ /* 0x000fe200078efcff */
[----:B------:R0:W-:Y:S01]  /*a450*/  @P4 STG.E.U16 desc[UR14][R14.64], R30 ;  /* 0x0000001e0e004986 */ /* 0x0001e2000c10150e */
[----:B------:R-:W-:-:S02]  /*a460*/  PRMT R31, R31, 0x7632, R31 ;  /* 0x000076321f1f7816 */ /* 0x000fc4000000001f */
[----:B------:R-:W-:Y:S01]  /*a470*/  LEA.HI.X.SX32 R3, R17, R26, 0x1, P6 ;  /* 0x0000001a11037211 */ /* 0x000fe200030f0eff */
[----:B------:R-:W-:Y:S01]  /*a480*/  IMAD R17, R36, 0x2, R18 ;  /* 0x0000000224117824 */ /* 0x000fe200078e0212 */
[----:B------:R-:W-:Y:S02]  /*a490*/  ISETP.LT.AND P4, PT, R16, UR7, !P0 ;  /* 0x0000000710007c0c */ /* 0x000fe4000c781270 */
[----:B------:R-:W-:Y:S02]  /*a4a0*/  LOP3.LUT R16, R0, 0x18, RZ, 0xfc, !PT ;  /* 0x0000001800107812 */ /* 0x000fe400078efcff */
[----:B--2---:R-:W-:Y:S01]  /*a4b0*/  LEA R12, P6, R18, R24, 0x1 ;  /* 0x00000018120c7211 */ /* 0x004fe200078c08ff */
[----:B------:R2:W-:Y:S01]  /*a4c0*/  @P3 STG.E.U16 desc[UR14][R2.64], R31 ;  /* 0x0000001f02003986 */ /* 0x0005e2000c10150e */
[----:B------:R-:W-:Y:S01]  /*a4d0*/  ISETP.LT.AND P3, PT, R16, UR7, !P0 ;  /* 0x0000000710007c0c */ /* 0x000fe2000c761270 */
[----:B------:R-:W-:Y:S01]  /*a4e0*/  IMAD R19, R36, 0x2, R17 ;  /* 0x0000000224137824 */ /* 0x000fe200078e0211 */
[----:B------:R-:W-:-:S02]  /*a4f0*/  LEA.HI.X.SX32 R13, R18, R26, 0x1, P6 ;  /* 0x0000001a120d7211 */ /* 0x000fc400030f0eff */
[----:B------:R-:W-:Y:S01]  /*a500*/  LEA R16, P6, R17, R24, 0x1 ;  /* 0x0000001811107211 */ /* 0x000fe200078c08ff */
[----:B------:R-:W-:-:S03]  /*a510*/  IMAD R20, R36, 0x2, R19 ;  /* 0x0000000224147824 */ /* 0x000fc600078e0213 */
[----:B------:R-:W-:Y:S02]  /*a520*/  LEA.HI.X.SX32 R17, R17, R26, 0x1, P6 ;  /* 0x0000001a11117211 */ /* 0x000fe400030f0eff */
[C---:B0-----:R-:W-:Y:S02]  /*a530*/  LEA R14, P6, R19.reuse, R24, 0x1 ;  /* 0x00000018130e7211 */ /* 0x041fe400078c08ff */
[----:B--2---:R-:W-:Y:S02]  /*a540*/  LOP3.LUT R3, R0, 0x1c, RZ, 0xfc, !PT ;  /* 0x0000001c00037812 */ /* 0x004fe400078efcff */
[----:B------:R-:W-:Y:S01]  /*a550*/  LEA.HI.X.SX32 R15, R19, R26, 0x1, P6 ;  /* 0x0000001a130f7211 */ /* 0x000fe200030f0eff */
[----:B------:R0:W-:Y:S01]  /*a560*/  @P2 STG.E.U16 desc[UR14][R12.64], R8 ;  /* 0x000000080c002986 */ /* 0x0001e2000c10150e */
[----:B------:R-:W-:-:S03]  /*a570*/  LEA R2, P6, R20, R24, 0x1 ;  /* 0x0000001814027211 */ /* 0x000fc600078c08ff */
[----:B------:R2:W-:Y:S01]  /*a580*/  @P1 STG.E.U16 desc[UR14][R16.64], R9 ;  /* 0x0000000910001986 */ /* 0x0005e2000c10150e */
[----:B------:R-:W-:Y:S02]  /*a590*/  ISETP.LT.AND P1, PT, R3, UR7, !P0 ;  /* 0x0000000703007c0c */ /* 0x000fe4000c721270 */
[----:B------:R-:W-:Y:S01]  /*a5a0*/  LEA.HI.X.SX32 R3, R20, R26, 0x1, P6 ;  /* 0x0000001a14037211 */ /* 0x000fe200030f0eff */
[----:B------:R-:W-:Y:S01]  /*a5b0*/  IMAD R20, R36, 0x2, R20 ;  /* 0x0000000224147824 */ /* 0x000fe200078e0214 */
[C---:B------:R-:W-:Y:S01]  /*a5c0*/  LOP3.LUT R18, R0.reuse, 0x1a, RZ, 0xfc, !PT ;  /* 0x0000001a00127812 */ /* 0x040fe200078efcff */
[----:B------:R3:W-:Y:S01]  /*a5d0*/  @P5 STG.E.U16 desc[UR14][R14.64], R10 ;  /* 0x0000000a0e005986 */ /* 0x0007e2000c10150e */
[----:B0-----:R-:W-:Y:S02]  /*a5e0*/  LOP3.LUT R13, R0, 0x20, RZ, 0xfc, !PT ;  /* 0x00000020000d7812 */ /* 0x001fe400078efcff */
[----:B------:R-:W-:Y:S01]  /*a5f0*/  LEA R12, P6, R20, R24, 0x1 ;  /* 0x00000018140c7211 */ /* 0x000fe200078c08ff */
[----:B--2---:R-:W-:Y:S01]  /*a600*/  IMAD R16, R36, 0x2, R20 ;  /* 0x0000000224107824 */ /* 0x004fe200078e0214 */
[----:B------:R-:W-:Y:S01]  /*a610*/  ISETP.LT.AND P2, PT, R18, UR7, !P0 ;  /* 0x0000000712007c0c */ /* 0x000fe2000c741270 */
[----:B------:R0:W-:Y:S01]  /*a620*/  @P4 STG.E.U16 desc[UR14][R2.64], R11 ;  /* 0x0000000b02004986 */ /* 0x0001e2000c10150e */
[----:B------:R-:W-:-:S02]  /*a630*/  ISETP.LT.AND P4, PT, R13, UR7, !P0 ;  /* 0x000000070d007c0c */ /* 0x000fc4000c781270 */
[----:B------:R-:W-:Y:S01]  /*a640*/  LEA.HI.X.SX32 R13, R20, R26, 0x1, P6 ;  /* 0x0000001a140d7211 */ /* 0x000fe200030f0eff */
[----:B---3--:R-:W-:Y:S01]  /*a650*/  IMAD R15, R36, 0x2, R16 ;  /* 0x00000002240f7824 */ /* 0x008fe200078e0210 */
[----:B------:R-:W-:Y:S01]  /*a660*/  LOP3.LUT R14, R0, 0x22, RZ, 0xfc, !PT ;  /* 0x00000022000e7812 */ /* 0x000fe200078efcff */
[----:B------:R-:W2:Y:S01]  /*a670*/  LDS.128 R20, [R21] ;  /* 0x0000000015147984 */ /* 0x000ea20000000c00 */
[----:B------:R-:W-:Y:S02]  /*a680*/  PRMT R17, R9, 0x7632, R17 ;  /* 0x0000763209117816 */ /* 0x000fe40000000011 */
[----:B0-----:R-:W-:Y:S02]  /*a690*/  PRMT R3, R8, 0x7632, R3 ;  /* 0x0000763208037816 */ /* 0x001fe40000000003 */
[----:B------:R-:W-:Y:S02]  /*a6a0*/  LEA R8, P6, R16, R24, 0x1 ;  /* 0x0000001810087211 */ /* 0x000fe400078c08ff */
[----:B------:R-:W-:Y:S01]  /*a6b0*/  LOP3.LUT R18, R0, 0x1e, RZ, 0xfc, !PT ;  /* 0x0000001e00127812 */ /* 0x000fe200078efcff */
[----:B------:R0:W-:Y:S01]  /*a6c0*/  @P3 STG.E.U16 desc[UR14][R12.64], R3 ;  /* 0x000000030c003986 */ /* 0x0001e2000c10150e */
[----:B------:R-:W-:Y:S01]  /*a6d0*/  LEA.HI.X.SX32 R9, R16, R26, 0x1, P6 ;  /* 0x0000001a10097211 */ /* 0x000fe200030f0eff */
[----:B------:R-:W-:Y:S01]  /*a6e0*/  IMAD R16, R36, 0x2, R15 ;  /* 0x0000000224107824 */ /* 0x000fe200078e020f */
[----:B------:R-:W-:-:S02]  /*a6f0*/  ISETP.LT.AND P3, PT, R14, UR7, !P0 ;  /* 0x000000070e007c0c */ /* 0x000fc4000c761270 */
[C---:B------:R-:W-:Y:S02]  /*a700*/  LEA R2, P6, R15.reuse, R24, 0x1 ;  /* 0x000000180f027211 */ /* 0x040fe400078c08ff */
[----:B------:R-:W-:Y:S01]  /*a710*/  LOP3.LUT R14, R0, 0x24, RZ, 0xfc, !PT ;  /* 0x00000024000e7812 */ /* 0x000fe200078efcff */
[----:B------:R3:W-:Y:S01]  /*a720*/  @P2 STG.E.U16 desc[UR14][R8.64], R17 ;  /* 0x0000001108002986 */ /* 0x0007e2000c10150e */
[----:B------:R-:W-:Y:S02]  /*a730*/  ISETP.LT.AND P5, PT, R18, UR7, !P0 ;  /* 0x0000000712007c0c */ /* 0x000fe4000c7a1270 */
[----:B------:R-:W-:Y:S02]  /*a740*/  ISETP.LT.AND P2, PT, R14, UR7, !P0 ;  /* 0x000000070e007c0c */ /* 0x000fe4000c741270 */
[----:B0-----:R-:W-:Y:S01]  /*a750*/  LEA.HI.X.SX32 R3, R15, R26, 0x1, P6 ;  /* 0x0000001a0f037211 */ /* 0x001fe200030f0eff */
[----:B------:R-:W-:Y:S01]  /*a760*/  IMAD R12, R36, 0x2, R16 ;  /* 0x00000002240c7824 */ /* 0x000fe200078e0210 */
[----:B------:R-:W-:-:S02]  /*a770*/  LEA R14, P6, R16, R24, 0x1 ;  /* 0x00000018100e7211 */ /* 0x000fc400078c08ff */
[----:B---3--:R-:W-:Y:S02]  /*a780*/  PRMT R9, R10, 0x7632, R9 ;  /* 0x000076320a097816 */ /* 0x008fe40000000009 */
[----:B------:R-:W-:Y:S02]  /*a790*/  LOP3.LUT R10, R0, 0x26, RZ, 0xfc, !PT ;  /* 0x00000026000a7812 */ /* 0x000fe400078efcff */
[----:B------:R-:W-:Y:S01]  /*a7a0*/  LEA.HI.X.SX32 R15, R16, R26, 0x1, P6 ;  /* 0x0000001a100f7211 */ /* 0x000fe200030f0eff */
[----:B------:R0:W-:Y:S01]  /*a7b0*/  @P1 STG.E.U16 desc[UR14][R2.64], R9 ;  /* 0x0000000902001986 */ /* 0x0001e2000c10150e */
[----:B------:R-:W-:Y:S02]  /*a7c0*/  ISETP.LT.AND P1, PT, R10, UR7, !P0 ;  /* 0x000000070a007c0c */ /* 0x000fe4000c721270 */
[----:B------:R-:W-:Y:S02]  /*a7d0*/  LEA R8, P6, R12, R24, 0x1 ;  /* 0x000000180c087211 */ /* 0x000fe400078c08ff */
[----:B------:R-:W-:-:S02]  /*a7e0*/  LOP3.LUT R10, R0, 0x28, RZ, 0xfc, !PT ;  /* 0x00000028000a7812 */ /* 0x000fc400078efcff */
[----:B0-----:R-:W-:Y:S01]  /*a7f0*/  PRMT R3, R11, 0x7632, R3 ;  /* 0x000076320b037816 */ /* 0x001fe20000000003 */
[----:B------:R-:W-:Y:S01]  /*a800*/  IMAD R11, R36, 0x2, R12 ;  /* 0x00000002240b7824 */ /* 0x000fe200078e020c */
[----:B------:R-:W-:Y:S02]  /*a810*/  LEA.HI.X.SX32 R9, R12, R26, 0x1, P6 ;  /* 0x0000001a0c097211 */ /* 0x000fe400030f0eff */
[----:B------:R-:W-:Y:S01]  /*a820*/  ISETP.LT.AND P6, PT, R10, UR7, !P0 ;  /* 0x000000070a007c0c */ /* 0x000fe2000c7c1270 */
[----:B------:R0:W-:Y:S01]  /*a830*/  @P5 STG.E.U16 desc[UR14][R14.64], R3 ;  /* 0x000000030e005986 */ /* 0x0001e2000c10150e */
[C---:B------:R-:W-:Y:S01]  /*a840*/  LEA R2, P5, R11.reuse, R24, 0x1 ;  /* 0x000000180b027211 */ /* 0x040fe200078a08ff */
[----:B------:R-:W-:Y:S01]  /*a850*/  IMAD R13, R36, 0x2, R11 ;  /* 0x00000002240d7824 */ /* 0x000fe200078e020b */
[C---:B------:R-:W-:Y:S01]  /*a860*/  LOP3.LUT R10, R0.reuse, 0x2a, RZ, 0xfc, !PT ;  /* 0x0000002a000a7812 */ /* 0x040fe200078efcff */
[----:B-1----:R1:W-:Y:S01]  /*a870*/  @P4 STG.E.U16 desc[UR14][R8.64], R4 ;  /* 0x0000000408004986 */ /* 0x0023e2000c10150e */
[----:B------:R-:W-:Y:S01]  /*a880*/  LOP3.LUT R12, R0, 0x2c, RZ, 0xfc, !PT ;  /* 0x0000002c000c7812 */ /* 0x000fe200078efcff */
[----:B------:R-:W-:Y:S01]  /*a890*/  IMAD R16, R36, 0x2, R13 ;  /* 0x0000000224107824 */ /* 0x000fe200078e020d */
[----:B0-----:R-:W-:-:S02]  /*a8a0*/  LEA.HI.X.SX32 R3, R11, R26, 0x1, P5 ;  /* 0x0000001a0b037211 */ /* 0x001fc400028f0eff */
[----:B------:R-:W-:Y:S02]  /*a8b0*/  ISETP.LT.AND P5, PT, R10, UR7, !P0 ;  /* 0x000000070a007c0c */ /* 0x000fe4000c7a1270 */
[C---:B------:R-:W-:Y:S01]  /*a8c0*/  LEA R10, P4, R13.reuse, R24, 0x1 ;  /* 0x000000180d0a7211 */ /* 0x040fe200078808ff */
[----:B------:R0:W-:Y:S03]  /*a8d0*/  @P3 STG.E.U16 desc[UR14][R2.64], R5 ;  /* 0x0000000502003986 */ /* 0x0001e6000c10150e */
[----:B------:R-:W-:Y:S02]  /*a8e0*/  LEA.HI.X.SX32 R11, R13, R26, 0x1, P4 ;  /* 0x0000001a0d0b7211 */ /* 0x000fe400020f0eff */
[----:B------:R-:W-:Y:S02]  /*a8f0*/  ISETP.LT.AND P4, PT, R12, UR7, !P0 ;  /* 0x000000070c007c0c */ /* 0x000fe4000c781270 */
[----:B------:R-:W-:-:S02]  /*a900*/  LEA R12, P3, R16, R24, 0x1 ;  /* 0x00000018100c7211 */ /* 0x000fc400078608ff */
[----:B-1----:R-:W-:Y:S02]  /*a910*/  LOP3.LUT R9, R0, 0x2e, RZ, 0xfc, !PT ;  /* 0x0000002e00097812 */ /* 0x002fe400078efcff */
[----:B------:R-:W-:Y:S01]  /*a920*/  LEA.HI.X.SX32 R13, R16, R26, 0x1, P3 ;  /* 0x0000001a100d7211 */ /* 0x000fe200018f0eff */
[C---:B------:R-:W-:Y:S01]  /*a930*/  IMAD R16, R36.reuse, 0x2, R16 ;  /* 0x0000000224107824 */ /* 0x040fe200078e0210 */
[----:B------:R1:W-:Y:S01]  /*a940*/  @P2 STG.E.U16 desc[UR14][R10.64], R6 ;  /* 0x000000060a002986 */ /* 0x0003e2000c10150e */
[----:B------:R-:W-:Y:S02]  /*a950*/  ISETP.LT.AND P3, PT, R9, UR7, !P0 ;  /* 0x0000000709007c0c */ /* 0x000fe4000c761270 */
[----:B------:R-:W-:Y:S01]  /*a960*/  IMAD R9, R36, 0x2, R16 ;  /* 0x0000000224097824 */ /* 0x000fe200078e0210 */
[----:B------:R3:W-:Y:S01]  /*a970*/  @P1 STG.E.U16 desc[UR14][R12.64], R7 ;  /* 0x000000070c001986 */ /* 0x0007e2000c10150e */
[----:B0-----:R-:W-:Y:S02]  /*a980*/  LEA R2, P1, R16, R24, 0x1 ;  /* 0x0000001810027211 */ /* 0x001fe400078208ff */
[----:B------:R-:W-:-:S02]  /*a990*/  LOP3.LUT R8, R0, 0x30, RZ, 0xfc, !PT ;  /* 0x0000003000087812 */ /* 0x000fc400078efcff */
[----:B------:R-:W-:Y:S02]  /*a9a0*/  LEA.HI.X.SX32 R3, R16, R26, 0x1, P1 ;  /* 0x0000001a10037211 */ /* 0x000fe400008f0eff */
[----:B------:R-:W-:Y:S01]  /*a9b0*/  ISETP.LT.AND P2, PT, R8, UR7, !P0 ;  /* 0x0000000708007c0c */ /* 0x000fe2000c741270 */
[----:B-1----:R-:W-:Y:S01]  /*a9c0*/  IMAD R11, R36, 0x2, R9 ;  /* 0x00000002240b7824 */ /* 0x002fe200078e0209 */
[----:B------:R-:W-:Y:S02]  /*a9d0*/  LOP3.LUT R8, R0, 0x32, RZ, 0xfc, !PT ;  /* 0x0000003200087812 */ /* 0x000fe400078efcff */
[----:B---3--:R-:W-:Y:S02]  /*a9e0*/  PRMT R13, R4, 0x7632, R13 ;  /* 0x00007632040d7816 */ /* 0x008fe4000000000d */
[----:B------:R-:W-:Y:S02]  /*a9f0*/  LEA R4, P1, R9, R24, 0x1 ;  /* 0x0000001809047211 */ /* 0x000fe400078208ff */
[----:B------:R-:W-:Y:S01]  /*aa00*/  PRMT R14, R5, 0x7632, R14 ;  /* 0x00007632050e7816 */ /* 0x000fe2000000000e */
[----:B------:R0:W-:Y:S01]  /*aa10*/  @P6 STG.E.U16 desc[UR14][R2.64], R13 ;  /* 0x0000000d02006986 */ /* 0x0001e2000c10150e */
[----:B------:R-:W-:Y:S01]  /*aa20*/  LEA.HI.X.SX32 R5, R9, R26, 0x1, P1 ;  /* 0x0000001a09057211 */ /* 0x000fe200008f0eff */
[----:B------:R-:W-:Y:S01]  /*aa30*/  IMAD R12, R36, 0x2, R11 ;  /* 0x00000002240c7824 */ /* 0x000fe200078e020b */
[----:B------:R-:W-:-:S02]  /*aa40*/  ISETP.LT.AND P1, PT, R8, UR7, !P0 ;  /* 0x0000000708007c0c */ /* 0x000fc4000c721270 */
[C---:B------:R-:W-:Y:S02]  /*aa50*/  LEA R8, P6, R11.reuse, R24, 0x1 ;  /* 0x000000180b087211 */ /* 0x040fe400078c08ff */
[----:B------:R-:W-:Y:S01]  /*aa60*/  LOP3.LUT R10, R0, 0x34, RZ, 0xfc, !PT ;  /* 0x00000034000a7812 */ /* 0x000fe200078efcff */
[----:B------:R1:W-:Y:S01]  /*aa70*/  @P5 STG.E.U16 desc[UR14][R4.64], R14 ;  /* 0x0000000e04005986 */ /* 0x0003e2000c10150e */
[----:B------:R-:W-:Y:S02]  /*aa80*/  LEA.HI.X.SX32 R9, R11, R26, 0x1, P6 ;  /* 0x0000001a0b097211 */ /* 0x000fe400030f0eff */
[----:B------:R-:W-:Y:S01]  /*aa90*/  ISETP.LT.AND P5, PT, R10, UR7, !P0 ;  /* 0x000000070a007c0c */ /* 0x000fe2000c7a1270 */
[----:B0-----:R-:W-:Y:S01]  /*aaa0*/  IMAD R3, R36, 0x2, R12 ;  /* 0x0000000224037824 */ /* 0x001fe200078e020c */
[----:B------:R-:W-:Y:S02]  /*aab0*/  PRMT R7, R6, 0x7632, R7 ;  /* 0x0000763206077816 */ /* 0x000fe40000000007 */
[----:B------:R-:W-:Y:S01]  /*aac0*/  LEA R10, P6, R12, R24, 0x1 ;  /* 0x000000180c0a7211 */ /* 0x000fe200078c08ff */
[----:B-1----:R-:W-:-:S03]  /*aad0*/  IMAD R5, R36, 0x2, R3 ;  /* 0x0000000224057824 */ /* 0x002fc600078e0203 */
[----:B------:R-:W-:Y:S01]  /*aae0*/  LEA.HI.X.SX32 R11, R12, R26, 0x1, P6 ;  /* 0x0000001a0c0b7211 */ /* 0x000fe200030f0eff */
[----:B------:R0:W-:Y:S01]  /*aaf0*/  @P4 STG.E.U16 desc[UR14][R8.64], R7 ;  /* 0x0000000708004986 */ /* 0x0001e2000c10150e */
[----:B------:R-:W-:Y:S02]  /*ab00*/  PRMT R12, R7, 0x7632, R12 ;  /* 0x00007632070c7816 */ /* 0x000fe4000000000c */
[----:B------:R-:W-:Y:S02]  /*ab10*/  LOP3.LUT R4, R0, 0x38, RZ, 0xfc, !PT ;  /* 0x0000003800047812 */ /* 0x000fe400078efcff */
[C---:B------:R-:W-:Y:S01]  /*ab20*/  LEA R2, P6, R3.reuse, R24, 0x1 ;  /* 0x0000001803027211 */ /* 0x040fe200078c08ff */
[----:B------:R1:W-:Y:S01]  /*ab30*/  @P3 STG.E.U16 desc[UR14][R10.64], R12 ;  /* 0x0000000c0a003986 */ /* 0x0003e2000c10150e */
[----:B------:R-:W-:Y:S01]  /*ab40*/  ISETP.LT.AND P3, PT, R4, UR7, !P0 ;  /* 0x0000000704007c0c */ /* 0x000fe2000c761270 */
[----:B0-----:R-:W-:Y:S01]  /*ab50*/  IMAD R7, R36, 0x2, R5 ;  /* 0x0000000224077824 */ /* 0x001fe200078e0205 */
[----:B------:R-:W-:-:S03]  /*ab60*/  LEA.HI.X.SX32 R3, R3, R26, 0x1, P6 ;  /* 0x0000001a03037211 */ /* 0x000fc600030f0eff */
[----:B------:R-:W-:Y:S01]  /*ab70*/  IMAD R9, R36, 0x2, R7 ;  /* 0x0000000224097824 */ /* 0x000fe200078e0207 */
[C---:B------:R-:W-:Y:S02]  /*ab80*/  LEA R4, P6, R5.reuse, R24, 0x1 ;  /* 0x0000001805047211 */ /* 0x040fe400078c08ff */
[----:B------:R-:W-:Y:S01]  /*ab90*/  LOP3.LUT R6, R0, 0x36, RZ, 0xfc, !PT ;  /* 0x0000003600067812 */ /* 0x000fe200078efcff */
[----:B-1----:R-:W-:Y:S01]  /*aba0*/  IMAD R11, R36, 0x2, R9 ;  /* 0x00000002240b7824 */ /* 0x002fe200078e0209 */
[----:B------:R-:W-:Y:S01]  /*abb0*/  LEA.HI.X.SX32 R5, R5, R26, 0x1, P6 ;  /* 0x0000001a05057211 */ /* 0x000fe200030f0eff */
[----:B--2---:R-:W-:Y:S01]  /*abc0*/  @P2 STG.E.U16 desc[UR14][R2.64], R20 ;  /* 0x0000001402002986 */ /* 0x004fe2000c10150e */
[----:B------:R-:W-:Y:S01]  /*abd0*/  ISETP.LT.AND P4, PT, R6, UR7, !P0 ;  /* 0x0000000706007c0c */ /* 0x000fe2000c781270 */
[----:B------:R-:W-:Y:S01]  /*abe0*/  IMAD R12, R36, 0x2, R11 ;  /* 0x00000002240c7824 */ /* 0x000fe200078e020b */
[----:B------:R-:W-:Y:S01]  /*abf0*/  LOP3.LUT R6, R0, 0x3a, RZ, 0xfc, !PT ;  /* 0x0000003a00067812 */ /* 0x000fe200078efcff */
[----:B------:R0:W-:Y:S01]  /*ac00*/  @P1 STG.E.U16 desc[UR14][R4.64], R21 ;  /* 0x0000001504001986 */ /* 0x0001e2000c10150e */
[----:B------:R-:W-:Y:S01]  /*ac10*/  LEA R8, P1, R9, R24, 0x1 ;  /* 0x0000001809087211 */ /* 0x000fe200078208ff */
[----:B------:R-:W-:Y:S01]  /*ac20*/  IMAD R14, R36, 0x2, R12 ;  /* 0x00000002240e7824 */ /* 0x000fe200078e020c */
[----:B------:R-:W-:-:S02]  /*ac30*/  ISETP.LT.AND P2, PT, R6, UR7, !P0 ;  /* 0x0000000706007c0c */ /* 0x000fc4000c741270 */
[----:B------:R-:W-:Y:S02]  /*ac40*/  LEA R6, P6, R7, R24, 0x1 ;  /* 0x0000001807067211 */ /* 0x000fe400078c08ff */
[----:B------:R-:W-:Y:S02]  /*ac50*/  LEA.HI.X.SX32 R9, R9, R26, 0x1, P1 ;  /* 0x0000001a09097211 */ /* 0x000fe400008f0eff */
[----:B------:R-:W-:Y:S02]  /*ac60*/  LOP3.LUT R13, R0, 0x3c, RZ, 0xfc, !PT ;  /* 0x0000003c000d7812 */ /* 0x000fe400078efcff */
[----:B0-----:R-:W-:Y:S02]  /*ac70*/  LEA R4, P1, R14, R24, 0x1 ;  /* 0x000000180e047211 */ /* 0x001fe400078208ff */
[----:B------:R-:W-:Y:S02]  /*ac80*/  LEA.HI.X.SX32 R7, R7, R26, 0x1, P6 ;  /* 0x0000001a07077211 */ /* 0x000fe400030f0eff */
[----:B------:R-:W-:-:S02]  /*ac90*/  LOP3.LUT R0, R0, 0x3e, RZ, 0xfc, !PT ;  /* 0x0000003e00007812 */ /* 0x000fc400078efcff */
[----:B------:R-:W-:Y:S02]  /*aca0*/  LEA R10, P6, R11, R24, 0x1 ;  /* 0x000000180b0a7211 */ /* 0x000fe400078c08ff */
[-C--:B------:R-:W-:Y:S02]  /*acb0*/  LEA.HI.X.SX32 R5, R14, R26.reuse, 0x1, P1 ;  /* 0x0000001a0e057211 */ /* 0x080fe400008f0eff */
[----:B------:R-:W-:Y:S02]  /*acc0*/  ISETP.LT.AND P1, PT, R13, UR7, !P0 ;  /* 0x000000070d007c0c */ /* 0x000fe4000c721270 */
[----:B------:R-:W-:Y:S02]  /*acd0*/  ISETP.LT.AND P0, PT, R0, UR7, !P0 ;  /* 0x0000000700007c0c */ /* 0x000fe4000c701270 */
[----:B------:R-:W-:Y:S02]  /*ace0*/  LEA.HI.X.SX32 R11, R11, R26, 0x1, P6 ;  /* 0x0000001a0b0b7211 */ /* 0x000fe400030f0eff */
[----:B------:R-:W-:Y:S01]  /*acf0*/  LEA R2, P6, R12, R24, 0x1 ;  /* 0x000000180c027211 */ /* 0x000fe200078c08ff */
[----:B------:R-:W-:Y:S01]  /*ad00*/  IMAD R15, R36, 0x2, R14 ;  /* 0x00000002240f7824 */ /* 0x000fe200078e020e */
[----:B------:R-:W-:-:S02]  /*ad10*/  PRMT R20, R20, 0x7632, R20 ;  /* 0x0000763214147816 */ /* 0x000fc40000000014 */
[----:B------:R-:W-:Y:S02]  /*ad20*/  LEA.HI.X.SX32 R3, R12, R26, 0x1, P6 ;  /* 0x0000001a0c037211 */ /* 0x000fe400030f0eff */
[----:B------:R-:W-:Y:S01]  /*ad30*/  PRMT R21, R21, 0x7632, R21 ;  /* 0x0000763215157816 */ /* 0x000fe20000000015 */
[----:B------:R0:W-:Y:S01]  /*ad40*/  @P5 STG.E.U16 desc[UR14][R6.64], R22 ;  /* 0x0000001606005986 */ /* 0x0001e2000c10150e */
[----:B------:R-:W-:-:S03]  /*ad50*/  PRMT R0, R22, 0x7632, R0 ;  /* 0x0000763216007816 */ /* 0x000fc60000000000 */
[----:B------:R0:W-:Y:S01]  /*ad60*/  @P4 STG.E.U16 desc[UR14][R8.64], R23 ;  /* 0x0000001708004986 */ /* 0x0001e2000c10150e */
[----:B------:R-:W-:-:S03]  /*ad70*/  LEA R12, P6, R15, R24, 0x1 ;  /* 0x000000180f0c7211 */ /* 0x000fc600078c08ff */
[----:B------:R0:W-:Y:S04]  /*ad80*/  @P3 STG.E.U16 desc[UR14][R10.64], R20 ;  /* 0x000000140a003986 */ /* 0x0001e8000c10150e */
[----:B------:R0:W-:Y:S01]  /*ad90*/  @P2 STG.E.U16 desc[UR14][R2.64], R21 ;  /* 0x0000001502002986 */ /* 0x0001e2000c10150e */
[----:B------:R-:W-:-:S03]  /*ada0*/  LEA.HI.X.SX32 R13, R15, R26, 0x1, P6 ;  /* 0x0000001a0f0d7211 */ /* 0x000fc600030f0eff */
[----:B------:R0:W-:Y:S01]  /*adb0*/  @P1 STG.E.U16 desc[UR14][R4.64], R0 ;  /* 0x0000000004001986 */ /* 0x0001e2000c10150e */
[----:B------:R-:W-:Y:S05]  /*adc0*/  @!P0 EXIT ;  /* 0x000000000000894d */ /* 0x000fea0003800000 */
[----:B0-----:R-:W-:-:S05]  /*add0*/  PRMT R6, R23, 0x7632, R6 ;  /* 0x0000763217067816 */ /* 0x001fca0000000006 */
[----:B------:R-:W-:Y:S01]  /*ade0*/  STG.E.U16 desc[UR14][R12.64], R6 ;  /* 0x000000060c007986 */ /* 0x000fe2000c10150e */
[----:B------:R-:W-:Y:S05]  /*adf0*/  EXIT ;  /* 0x000000000000794d */ /* 0x000fea0003800000 */
.L_x_2:
[----:B------:R-:W-:-:S00]  /*ae00*/  BRA `(.L_x_2) ;  /* 0xfffffffc00fc7947 */ /* 0x000fc0000383ffff */
[----:B------:R-:W-:-:S00]  /*ae10*/  NOP ;  /* 0x0000000000007918 */ /* 0x000fc00000000000 */
        /* <DEDUP_REMOVED lines=14> */
.L_x_3:


//--------------------- .nv.shared.matmul_kernel  --------------------------
	.section	.nv.shared.matmul_kernel,"aw",@nobits
	.sectionflags	@""
	.align	16
	.zero		1024


//--------------------- .nv.shared.reserved.0     --------------------------
	.section	.nv.shared.reserved.0,"aw",@nobits
	.weak		__nv_reservedSMEM_offset_0_alias
	.size		__nv_reservedSMEM_offset_0_alias, 0, 0
	.other		__nv_reservedSMEM_offset_0_alias,@"STO_CUDA_RESERVED_SHARED STV_DEFAULT"
__nv_reservedSMEM_offset_0_alias:
	.zero		0


//--------------------- .nv.constant0.matmul_kernel --------------------------
	.section	.nv.constant0.matmul_kernel,"a",@progbits
	.sectionflags	@""
	.align	4
.nv.constant0.matmul_kernel:
	.zero		608


//--------------------- SYMBOLS --------------------------

	.type		.nv.reservedSmem.offset0,@object
	.size		.nv.reservedSmem.offset0,0x4
